	.target	sm_100a

	.elftype	@"ET_EXEC"


//--------------------- .note.nv.tkinfo           --------------------------
	.section	.note.nv.tkinfo,"",@"SHT_NOTE"
	.sectionflags	@"SHF_NOTE_NV_TKINFO"
	.tkinfo
        /*0018*/ 	.word	0x00000002
        /*0030*/ 	.string	""
        /*0030*/ 	.string	"ptxas"
        /*0030*/ 	.string	"Cuda compilation tools, release 13.0, V13.0.88"
        /*0030*/ 	.string	"Build cuda_13.0.r13.0/compiler.36424714_0"
        /*0030*/ 	.string	"-arch sm_100a -m 64 "



//--------------------- .note.nv.cuinfo           --------------------------
	.section	.note.nv.cuinfo,"",@"SHT_NOTE"
	.sectionflags	@"SHF_NOTE_NV_CUINFO"
        /*0018*/ 	.short	0x0002
        /*001a*/ 	.short	0x0064
        /*001c*/ 	.short	0x0082
	.zero		2


//--------------------- .nv.info                  --------------------------
	.section	.nv.info,"",@"SHT_CUDA_INFO"
	.align	4


	//----- nvinfo : EIATTR_REGCOUNT
	.align		4
        /*0000*/ 	.byte	0x04, 0x2f
        /*0002*/ 	.short	(.L_31 - .L_30)
	.align		4
.L_30:
        /*0004*/ 	.word	index@(_ZN4vllm35silu_and_mul_per_block_quant_kernelIfN3c1013Float8_e4m3fnELb1ELi128EEEvPT0_PfPKT_PKfi)
        /*0008*/ 	.word	0x00000012


	//----- nvinfo : EIATTR_FRAME_SIZE
	.align		4
.L_31:
        /*000c*/ 	.byte	0x04, 0x11
        /*000e*/ 	.short	(.L_33 - .L_32)
	.align		4
.L_32:
        /*0010*/ 	.word	index@(_ZN4vllm35silu_and_mul_per_block_quant_kernelIfN3c1013Float8_e4m3fnELb1ELi128EEEvPT0_PfPKT_PKfi)
        /*0014*/ 	.word	0x00000000


	//----- nvinfo : EIATTR_REGCOUNT
	.align		4
.L_33:
        /*0018*/ 	.byte	0x04, 0x2f
        /*001a*/ 	.short	(.L_35 - .L_34)
	.align		4
.L_34:
        /*001c*/ 	.word	index@(_ZN4vllm35silu_and_mul_per_block_quant_kernelIfN3c1013Float8_e4m3fnELb0ELi128EEEvPT0_PfPKT_PKfi)
        /*0020*/ 	.word	0x00000012


	//----- nvinfo : EIATTR_FRAME_SIZE
	.align		4
.L_35:
        /*0024*/ 	.byte	0x04, 0x11
        /*0026*/ 	.short	(.L_37 - .L_36)
	.align		4
.L_36:
        /*0028*/ 	.word	index@(_ZN4vllm35silu_and_mul_per_block_quant_kernelIfN3c1013Float8_e4m3fnELb0ELi128EEEvPT0_PfPKT_PKfi)
        /*002c*/ 	.word	0x00000000


	//----- nvinfo : EIATTR_REGCOUNT
	.align		4
.L_37:
        /*0030*/ 	.byte	0x04, 0x2f
        /*0032*/ 	.short	(.L_39 - .L_38)
	.align		4
.L_38:
        /*0034*/ 	.word	index@(_ZN4vllm35silu_and_mul_per_block_quant_kernelIfN3c1013Float8_e4m3fnELb1ELi64EEEvPT0_PfPKT_PKfi)
        /*0038*/ 	.word	0x00000010


	//----- nvinfo : EIATTR_FRAME_SIZE
	.align		4
.L_39:
        /*003c*/ 	.byte	0x04, 0x11
        /*003e*/ 	.short	(.L_41 - .L_40)
	.align		4
.L_40:
        /*0040*/ 	.word	index@(_ZN4vllm35silu_and_mul_per_block_quant_kernelIfN3c1013Float8_e4m3fnELb1ELi64EEEvPT0_PfPKT_PKfi)
        /*0044*/ 	.word	0x00000000


	//----- nvinfo : EIATTR_REGCOUNT
	.align		4
.L_41:
        /*0048*/ 	.byte	0x04, 0x2f
        /*004a*/ 	.short	(.L_43 - .L_42)
	.align		4
.L_42:
        /*004c*/ 	.word	index@(_ZN4vllm35silu_and_mul_per_block_quant_kernelIfN3c1013Float8_e4m3fnELb0ELi64EEEvPT0_PfPKT_PKfi)
        /*0050*/ 	.word	0x00000010


	//----- nvinfo : EIATTR_FRAME_SIZE
	.align		4
.L_43:
        /*0054*/ 	.byte	0x04, 0x11
        /*0056*/ 	.short	(.L_45 - .L_44)
	.align		4
.L_44:
        /*0058*/ 	.word	index@(_ZN4vllm35silu_and_mul_per_block_quant_kernelIfN3c1013Float8_e4m3fnELb0ELi64EEEvPT0_PfPKT_PKfi)
        /*005c*/ 	.word	0x00000000


	//----- nvinfo : EIATTR_REGCOUNT
	.align		4
.L_45:
        /*0060*/ 	.byte	0x04, 0x2f
        /*0062*/ 	.short	(.L_47 - .L_46)
	.align		4
.L_46:
        /*0064*/ 	.word	index@(_ZN4vllm35silu_and_mul_per_block_quant_kernelIfaLb1ELi128EEEvPT0_PfPKT_PKfi)
        /*0068*/ 	.word	0x00000012


	//----- nvinfo : EIATTR_FRAME_SIZE
	.align		4
.L_47:
        /*006c*/ 	.byte	0x04, 0x11
        /*006e*/ 	.short	(.L_49 - .L_48)
	.align		4
.L_48:
        /*0070*/ 	.word	index@(_ZN4vllm35silu_and_mul_per_block_quant_kernelIfaLb1ELi128EEEvPT0_PfPKT_PKfi)
        /*0074*/ 	.word	0x00000000


	//----- nvinfo : EIATTR_REGCOUNT
	.align		4
.L_49:
        /*0078*/ 	.byte	0x04, 0x2f
        /*007a*/ 	.short	(.L_51 - .L_50)
	.align		4
.L_50:
        /*007c*/ 	.word	index@(_ZN4vllm35silu_and_mul_per_block_quant_kernelIfaLb0ELi128EEEvPT0_PfPKT_PKfi)
        /*0080*/ 	.word	0x00000012


	//----- nvinfo : EIATTR_FRAME_SIZE
	.align		4
.L_51:
        /*0084*/ 	.byte	0x04, 0x11
        /*0086*/ 	.short	(.L_53 - .L_52)
	.align		4
.L_52:
        /*0088*/ 	.word	index@(_ZN4vllm35silu_and_mul_per_block_quant_kernelIfaLb0ELi128EEEvPT0_PfPKT_PKfi)
        /*008c*/ 	.word	0x00000000


	//----- nvinfo : EIATTR_REGCOUNT
	.align		4
.L_53:
        /*0090*/ 	.byte	0x04, 0x2f
        /*0092*/ 	.short	(.L_55 - .L_54)
	.align		4
.L_54:
        /*0094*/ 	.word	index@(_ZN4vllm35silu_and_mul_per_block_quant_kernelIfaLb1ELi64EEEvPT0_PfPKT_PKfi)
        /*0098*/ 	.word	0x00000010


	//----- nvinfo : EIATTR_FRAME_SIZE
	.align		4
.L_55:
        /*009c*/ 	.byte	0x04, 0x11
        /*009e*/ 	.short	(.L_57 - .L_56)
	.align		4
.L_56:
        /*00a0*/ 	.word	index@(_ZN4vllm35silu_and_mul_per_block_quant_kernelIfaLb1ELi64EEEvPT0_PfPKT_PKfi)
        /*00a4*/ 	.word	0x00000000


	//----- nvinfo : EIATTR_REGCOUNT
	.align		4
.L_57:
        /*00a8*/ 	.byte	0x04, 0x2f
        /*00aa*/ 	.short	(.L_59 - .L_58)
	.align		4
.L_58:
        /*00ac*/ 	.word	index@(_ZN4vllm35silu_and_mul_per_block_quant_kernelIfaLb0ELi64EEEvPT0_PfPKT_PKfi)
        /*00b0*/ 	.word	0x00000010


	//----- nvinfo : EIATTR_FRAME_SIZE
	.align		4
.L_59:
        /*00b4*/ 	.byte	0x04, 0x11
        /*00b6*/ 	.short	(.L_61 - .L_60)
	.align		4
.L_60:
        /*00b8*/ 	.word	index@(_ZN4vllm35silu_and_mul_per_block_quant_kernelIfaLb0ELi64EEEvPT0_PfPKT_PKfi)
        /*00bc*/ 	.word	0x00000000


	//----- nvinfo : EIATTR_REGCOUNT
	.align		4
.L_61:
        /*00c0*/ 	.byte	0x04, 0x2f
        /*00c2*/ 	.short	(.L_63 - .L_62)
	.align		4
.L_62:
        /*00c4*/ 	.word	index@(_ZN4vllm35silu_and_mul_per_block_quant_kernelIN3c104HalfENS1_13Float8_e4m3fnELb1ELi128EEEvPT0_PfPKT_PKfi)
        /*00c8*/ 	.word	0x00000012


	//----- nvinfo : EIATTR_FRAME_SIZE
	.align		4
.L_63:
        /*00cc*/ 	.byte	0x04, 0x11
        /*00ce*/ 	.short	(.L_65 - .L_64)
	.align		4
.L_64:
        /*00d0*/ 	.word	index@(_ZN4vllm35silu_and_mul_per_block_quant_kernelIN3c104HalfENS1_13Float8_e4m3fnELb1ELi128EEEvPT0_PfPKT_PKfi)
        /*00d4*/ 	.word	0x00000000


	//----- nvinfo : EIATTR_REGCOUNT
	.align		4
.L_65:
        /*00d8*/ 	.byte	0x04, 0x2f
        /*00da*/ 	.short	(.L_67 - .L_66)
	.align		4
.L_66:
        /*00dc*/ 	.word	index@(_ZN4vllm35silu_and_mul_per_block_quant_kernelIN3c104HalfENS1_13Float8_e4m3fnELb0ELi128EEEvPT0_PfPKT_PKfi)
        /*00e0*/ 	.word	0x00000012


	//----- nvinfo : EIATTR_FRAME_SIZE
	.align		4
.L_67:
        /*00e4*/ 	.byte	0x04, 0x11
        /*00e6*/ 	.short	(.L_69 - .L_68)
	.align		4
.L_68:
        /*00e8*/ 	.word	index@(_ZN4vllm35silu_and_mul_per_block_quant_kernelIN3c104HalfENS1_13Float8_e4m3fnELb0ELi128EEEvPT0_PfPKT_PKfi)
        /*00ec*/ 	.word	0x00000000


	//----- nvinfo : EIATTR_REGCOUNT
	.align		4
.L_69:
        /*00f0*/ 	.byte	0x04, 0x2f
        /*00f2*/ 	.short	(.L_71 - .L_70)
	.align		4
.L_70:
        /*00f4*/ 	.word	index@(_ZN4vllm35silu_and_mul_per_block_quant_kernelIN3c104HalfENS1_13Float8_e4m3fnELb1ELi64EEEvPT0_PfPKT_PKfi)
        /*00f8*/ 	.word	0x00000010


	//----- nvinfo : EIATTR_FRAME_SIZE
	.align		4
.L_71:
        /*00fc*/ 	.byte	0x04, 0x11
        /*00fe*/ 	.short	(.L_73 - .L_72)
	.align		4
.L_72:
        /*0100*/ 	.word	index@(_ZN4vllm35silu_and_mul_per_block_quant_kernelIN3c104HalfENS1_13Float8_e4m3fnELb1ELi64EEEvPT0_PfPKT_PKfi)
        /*0104*/ 	.word	0x00000000


	//----- nvinfo : EIATTR_REGCOUNT
	.align		4
.L_73:
        /*0108*/ 	.byte	0x04, 0x2f
        /*010a*/ 	.short	(.L_75 - .L_74)
	.align		4
.L_74:
        /*010c*/ 	.word	index@(_ZN4vllm35silu_and_mul_per_block_quant_kernelIN3c104HalfENS1_13Float8_e4m3fnELb0ELi64EEEvPT0_PfPKT_PKfi)
        /*0110*/ 	.word	0x00000010


	//----- nvinfo : EIATTR_FRAME_SIZE
	.align		4
.L_75:
        /*0114*/ 	.byte	0x04, 0x11
        /*0116*/ 	.short	(.L_77 - .L_76)
	.align		4
.L_76:
        /*0118*/ 	.word	index@(_ZN4vllm35silu_and_mul_per_block_quant_kernelIN3c104HalfENS1_13Float8_e4m3fnELb0ELi64EEEvPT0_PfPKT_PKfi)
        /*011c*/ 	.word	0x00000000


	//----- nvinfo : EIATTR_REGCOUNT
	.align		4
.L_77:
        /*0120*/ 	.byte	0x04, 0x2f
        /*0122*/ 	.short	(.L_79 - .L_78)
	.align		4
.L_78:
        /*0124*/ 	.word	index@(_ZN4vllm35silu_and_mul_per_block_quant_kernelIN3c104HalfEaLb1ELi128EEEvPT0_PfPKT_PKfi)
        /*0128*/ 	.word	0x00000012


	//----- nvinfo : EIATTR_FRAME_SIZE
	.align		4
.L_79:
        /*012c*/ 	.byte	0x04, 0x11
        /*012e*/ 	.short	(.L_81 - .L_80)
	.align		4
.L_80:
        /*0130*/ 	.word	index@(_ZN4vllm35silu_and_mul_per_block_quant_kernelIN3c104HalfEaLb1ELi128EEEvPT0_PfPKT_PKfi)
        /*0134*/ 	.word	0x00000000


	//----- nvinfo : EIATTR_REGCOUNT
	.align		4
.L_81:
        /*0138*/ 	.byte	0x04, 0x2f
        /*013a*/ 	.short	(.L_83 - .L_82)
	.align		4
.L_82:
        /*013c*/ 	.word	index@(_ZN4vllm35silu_and_mul_per_block_quant_kernelIN3c104HalfEaLb0ELi128EEEvPT0_PfPKT_PKfi)
        /*0140*/ 	.word	0x00000012


	//----- nvinfo : EIATTR_FRAME_SIZE
	.align		4
.L_83:
        /*0144*/ 	.byte	0x04, 0x11
        /*0146*/ 	.short	(.L_85 - .L_84)
	.align		4
.L_84:
        /*0148*/ 	.word	index@(_ZN4vllm35silu_and_mul_per_block_quant_kernelIN3c104HalfEaLb0ELi128EEEvPT0_PfPKT_PKfi)
        /*014c*/ 	.word	0x00000000


	//----- nvinfo : EIATTR_REGCOUNT
	.align		4
.L_85:
        /*0150*/ 	.byte	0x04, 0x2f
        /*0152*/ 	.short	(.L_87 - .L_86)
	.align		4
.L_86:
        /*0154*/ 	.word	index@(_ZN4vllm35silu_and_mul_per_block_quant_kernelIN3c104HalfEaLb1ELi64EEEvPT0_PfPKT_PKfi)
        /*0158*/ 	.word	0x00000010


	//----- nvinfo : EIATTR_FRAME_SIZE
	.align		4
.L_87:
        /*015c*/ 	.byte	0x04, 0x11
        /*015e*/ 	.short	(.L_89 - .L_88)
	.align		4
.L_88:
        /*0160*/ 	.word	index@(_ZN4vllm35silu_and_mul_per_block_quant_kernelIN3c104HalfEaLb1ELi64EEEvPT0_PfPKT_PKfi)
        /*0164*/ 	.word	0x00000000


	//----- nvinfo : EIATTR_REGCOUNT
	.align		4
.L_89:
        /*0168*/ 	.byte	0x04, 0x2f
        /*016a*/ 	.short	(.L_91 - .L_90)
	.align		4
.L_90:
        /*016c*/ 	.word	index@(_ZN4vllm35silu_and_mul_per_block_quant_kernelIN3c104HalfEaLb0ELi64EEEvPT0_PfPKT_PKfi)
        /*0170*/ 	.word	0x00000010


	//----- nvinfo : EIATTR_FRAME_SIZE
	.align		4
.L_91:
        /*0174*/ 	.byte	0x04, 0x11
        /*0176*/ 	.short	(.L_93 - .L_92)
	.align		4
.L_92:
        /*0178*/ 	.word	index@(_ZN4vllm35silu_and_mul_per_block_quant_kernelIN3c104HalfEaLb0ELi64EEEvPT0_PfPKT_PKfi)
        /*017c*/ 	.word	0x00000000


	//----- nvinfo : EIATTR_REGCOUNT
	.align		4
.L_93:
        /*0180*/ 	.byte	0x04, 0x2f
        /*0182*/ 	.short	(.L_95 - .L_94)
	.align		4
.L_94:
        /*0184*/ 	.word	index@(_ZN4vllm35silu_and_mul_per_block_quant_kernelIN3c108BFloat16ENS1_13Float8_e4m3fnELb1ELi128EEEvPT0_PfPKT_PKfi)
        /*0188*/ 	.word	0x00000012


	//----- nvinfo : EIATTR_FRAME_SIZE
	.align		4
.L_95:
        /*018c*/ 	.byte	0x04, 0x11
        /*018e*/ 	.short	(.L_97 - .L_96)
	.align		4
.L_96:
        /*0190*/ 	.word	index@(_ZN4vllm35silu_and_mul_per_block_quant_kernelIN3c108BFloat16ENS1_13Float8_e4m3fnELb1ELi128EEEvPT0_PfPKT_PKfi)
        /*0194*/ 	.word	0x00000000


	//----- nvinfo : EIATTR_REGCOUNT
	.align		4
.L_97:
        /*0198*/ 	.byte	0x04, 0x2f
        /*019a*/ 	.short	(.L_99 - .L_98)
	.align		4
.L_98:
        /*019c*/ 	.word	index@(_ZN4vllm35silu_and_mul_per_block_quant_kernelIN3c108BFloat16ENS1_13Float8_e4m3fnELb0ELi128EEEvPT0_PfPKT_PKfi)
        /*01a0*/ 	.word	0x00000012


	//----- nvinfo : EIATTR_FRAME_SIZE
	.align		4
.L_99:
        /*01a4*/ 	.byte	0x04, 0x11
        /*01a6*/ 	.short	(.L_101 - .L_100)
	.align		4
.L_100:
        /*01a8*/ 	.word	index@(_ZN4vllm35silu_and_mul_per_block_quant_kernelIN3c108BFloat16ENS1_13Float8_e4m3fnELb0ELi128EEEvPT0_PfPKT_PKfi)
        /*01ac*/ 	.word	0x00000000


	//----- nvinfo : EIATTR_REGCOUNT
	.align		4
.L_101:
        /*01b0*/ 	.byte	0x04, 0x2f
        /*01b2*/ 	.short	(.L_103 - .L_102)
	.align		4
.L_102:
        /*01b4*/ 	.word	index@(_ZN4vllm35silu_and_mul_per_block_quant_kernelIN3c108BFloat16ENS1_13Float8_e4m3fnELb1ELi64EEEvPT0_PfPKT_PKfi)
        /*01b8*/ 	.word	0x00000010


	//----- nvinfo : EIATTR_FRAME_SIZE
	.align		4
.L_103:
        /*01bc*/ 	.byte	0x04, 0x11
        /*01be*/ 	.short	(.L_105 - .L_104)
	.align		4
.L_104:
        /*01c0*/ 	.word	index@(_ZN4vllm35silu_and_mul_per_block_quant_kernelIN3c108BFloat16ENS1_13Float8_e4m3fnELb1ELi64EEEvPT0_PfPKT_PKfi)
        /*01c4*/ 	.word	0x00000000


	//----- nvinfo : EIATTR_REGCOUNT
	.align		4
.L_105:
        /*01c8*/ 	.byte	0x04, 0x2f
        /*01ca*/ 	.short	(.L_107 - .L_106)
	.align		4
.L_106:
        /*01cc*/ 	.word	index@(_ZN4vllm35silu_and_mul_per_block_quant_kernelIN3c108BFloat16ENS1_13Float8_e4m3fnELb0ELi64EEEvPT0_PfPKT_PKfi)
        /*01d0*/ 	.word	0x00000010


	//----- nvinfo : EIATTR_FRAME_SIZE
	.align		4
.L_107:
        /*01d4*/ 	.byte	0x04, 0x11
        /*01d6*/ 	.short	(.L_109 - .L_108)
	.align		4
.L_108:
        /*01d8*/ 	.word	index@(_ZN4vllm35silu_and_mul_per_block_quant_kernelIN3c108BFloat16ENS1_13Float8_e4m3fnELb0ELi64EEEvPT0_PfPKT_PKfi)
        /*01dc*/ 	.word	0x00000000


	//----- nvinfo : EIATTR_REGCOUNT
	.align		4
.L_109:
        /*01e0*/ 	.byte	0x04, 0x2f
        /*01e2*/ 	.short	(.L_111 - .L_110)
	.align		4
.L_110:
        /*01e4*/ 	.word	index@(_ZN4vllm35silu_and_mul_per_block_quant_kernelIN3c108BFloat16EaLb1ELi128EEEvPT0_PfPKT_PKfi)
        /*01e8*/ 	.word	0x00000012


	//----- nvinfo : EIATTR_FRAME_SIZE
	.align		4
.L_111:
        /*01ec*/ 	.byte	0x04, 0x11
        /*01ee*/ 	.short	(.L_113 - .L_112)
	.align		4
.L_112:
        /*01f0*/ 	.word	index@(_ZN4vllm35silu_and_mul_per_block_quant_kernelIN3c108BFloat16EaLb1ELi128EEEvPT0_PfPKT_PKfi)
        /*01f4*/ 	.word	0x00000000


	//----- nvinfo : EIATTR_REGCOUNT
	.align		4
.L_113:
        /*01f8*/ 	.byte	0x04, 0x2f
        /*01fa*/ 	.short	(.L_115 - .L_114)
	.align		4
.L_114:
        /*01fc*/ 	.word	index@(_ZN4vllm35silu_and_mul_per_block_quant_kernelIN3c108BFloat16EaLb0ELi128EEEvPT0_PfPKT_PKfi)
        /*0200*/ 	.word	0x00000012


	//----- nvinfo : EIATTR_FRAME_SIZE
	.align		4
.L_115:
        /*0204*/ 	.byte	0x04, 0x11
        /*0206*/ 	.short	(.L_117 - .L_116)
	.align		4
.L_116:
        /*0208*/ 	.word	index@(_ZN4vllm35silu_and_mul_per_block_quant_kernelIN3c108BFloat16EaLb0ELi128EEEvPT0_PfPKT_PKfi)
        /*020c*/ 	.word	0x00000000


	//----- nvinfo : EIATTR_REGCOUNT
	.align		4
.L_117:
        /*0210*/ 	.byte	0x04, 0x2f
        /*0212*/ 	.short	(.L_119 - .L_118)
	.align		4
.L_118:
        /*0214*/ 	.word	index@(_ZN4vllm35silu_and_mul_per_block_quant_kernelIN3c108BFloat16EaLb1ELi64EEEvPT0_PfPKT_PKfi)
        /*0218*/ 	.word	0x00000010


	//----- nvinfo : EIATTR_FRAME_SIZE
	.align		4
.L_119:
        /*021c*/ 	.byte	0x04, 0x11
        /*021e*/ 	.short	(.L_121 - .L_120)
	.align		4
.L_120:
        /*0220*/ 	.word	index@(_ZN4vllm35silu_and_mul_per_block_quant_kernelIN3c108BFloat16EaLb1ELi64EEEvPT0_PfPKT_PKfi)
        /*0224*/ 	.word	0x00000000


	//----- nvinfo : EIATTR_REGCOUNT
	.align		4
.L_121:
        /*0228*/ 	.byte	0x04, 0x2f
        /*022a*/ 	.short	(.L_123 - .L_122)
	.align		4
.L_122:
        /*022c*/ 	.word	index@(_ZN4vllm35silu_and_mul_per_block_quant_kernelIN3c108BFloat16EaLb0ELi64EEEvPT0_PfPKT_PKfi)
        /*0230*/ 	.word	0x00000010


	//----- nvinfo : EIATTR_FRAME_SIZE
	.align		4
.L_123:
        /*0234*/ 	.byte	0x04, 0x11
        /*0236*/ 	.short	(.L_125 - .L_124)
	.align		4
.L_124:
        /*0238*/ 	.word	index@(_ZN4vllm35silu_and_mul_per_block_quant_kernelIN3c108BFloat16EaLb0ELi64EEEvPT0_PfPKT_PKfi)
        /*023c*/ 	.word	0x00000000


	//----- nvinfo : EIATTR_MIN_STACK_SIZE
	.align		4
.L_125:
        /*0240*/ 	.byte	0x04, 0x12
        /*0242*/ 	.short	(.L_127 - .L_126)
	.align		4
.L_126:
        /*0244*/ 	.word	index@(_ZN4vllm35silu_and_mul_per_block_quant_kernelIN3c108BFloat16EaLb0ELi64EEEvPT0_PfPKT_PKfi)
        /*0248*/ 	.word	0x00000000


	//----- nvinfo : EIATTR_MIN_STACK_SIZE
	.align		4
.L_127:
        /*024c*/ 	.byte	0x04, 0x12
        /*024e*/ 	.short	(.L_129 - .L_128)
	.align		4
.L_128:
        /*0250*/ 	.word	index@(_ZN4vllm35silu_and_mul_per_block_quant_kernelIN3c108BFloat16EaLb1ELi64EEEvPT0_PfPKT_PKfi)
        /*0254*/ 	.word	0x00000000


	//----- nvinfo : EIATTR_MIN_STACK_SIZE
	.align		4
.L_129:
        /*0258*/ 	.byte	0x04, 0x12
        /*025a*/ 	.short	(.L_131 - .L_130)
	.align		4
.L_130:
        /*025c*/ 	.word	index@(_ZN4vllm35silu_and_mul_per_block_quant_kernelIN3c108BFloat16EaLb0ELi128EEEvPT0_PfPKT_PKfi)
        /*0260*/ 	.word	0x00000000


	//----- nvinfo : EIATTR_MIN_STACK_SIZE
	.align		4
.L_131:
        /*0264*/ 	.byte	0x04, 0x12
        /*0266*/ 	.short	(.L_133 - .L_132)
	.align		4
.L_132:
        /*0268*/ 	.word	index@(_ZN4vllm35silu_and_mul_per_block_quant_kernelIN3c108BFloat16EaLb1ELi128EEEvPT0_PfPKT_PKfi)
        /*026c*/ 	.word	0x00000000


	//----- nvinfo : EIATTR_MIN_STACK_SIZE
	.align		4
.L_133:
        /*0270*/ 	.byte	0x04, 0x12
        /*0272*/ 	.short	(.L_135 - .L_134)
	.align		4
.L_134:
        /*0274*/ 	.word	index@(_ZN4vllm35silu_and_mul_per_block_quant_kernelIN3c108BFloat16ENS1_13Float8_e4m3fnELb0ELi64EEEvPT0_PfPKT_PKfi)
        /*0278*/ 	.word	0x00000000


	//----- nvinfo : EIATTR_MIN_STACK_SIZE
	.align		4
.L_135:
        /*027c*/ 	.byte	0x04, 0x12
        /*027e*/ 	.short	(.L_137 - .L_136)
	.align		4
.L_136:
        /*0280*/ 	.word	index@(_ZN4vllm35silu_and_mul_per_block_quant_kernelIN3c108BFloat16ENS1_13Float8_e4m3fnELb1ELi64EEEvPT0_PfPKT_PKfi)
        /*0284*/ 	.word	0x00000000


	//----- nvinfo : EIATTR_MIN_STACK_SIZE
	.align		4
.L_137:
        /*0288*/ 	.byte	0x04, 0x12
        /*028a*/ 	.short	(.L_139 - .L_138)
	.align		4
.L_138:
        /*028c*/ 	.word	index@(_ZN4vllm35silu_and_mul_per_block_quant_kernelIN3c108BFloat16ENS1_13Float8_e4m3fnELb0ELi128EEEvPT0_PfPKT_PKfi)
        /*0290*/ 	.word	0x00000000


	//----- nvinfo : EIATTR_MIN_STACK_SIZE
	.align		4
.L_139:
        /*0294*/ 	.byte	0x04, 0x12
        /*0296*/ 	.short	(.L_141 - .L_140)
	.align		4
.L_140:
        /*0298*/ 	.word	index@(_ZN4vllm35silu_and_mul_per_block_quant_kernelIN3c108BFloat16ENS1_13Float8_e4m3fnELb1ELi128EEEvPT0_PfPKT_PKfi)
        /*029c*/ 	.word	0x00000000


	//----- nvinfo : EIATTR_MIN_STACK_SIZE
	.align		4
.L_141:
        /*02a0*/ 	.byte	0x04, 0x12
        /*02a2*/ 	.short	(.L_143 - .L_142)
	.align		4
.L_142:
        /*02a4*/ 	.word	index@(_ZN4vllm35silu_and_mul_per_block_quant_kernelIN3c104HalfEaLb0ELi64EEEvPT0_PfPKT_PKfi)
        /*02a8*/ 	.word	0x00000000


	//----- nvinfo : EIATTR_MIN_STACK_SIZE
	.align		4
.L_143:
        /*02ac*/ 	.byte	0x04, 0x12
        /*02ae*/ 	.short	(.L_145 - .L_144)
	.align		4
.L_144:
        /*02b0*/ 	.word	index@(_ZN4vllm35silu_and_mul_per_block_quant_kernelIN3c104HalfEaLb1ELi64EEEvPT0_PfPKT_PKfi)
        /*02b4*/ 	.word	0x00000000


	//----- nvinfo : EIATTR_MIN_STACK_SIZE
	.align		4
.L_145:
        /*02b8*/ 	.byte	0x04, 0x12
        /*02ba*/ 	.short	(.L_147 - .L_146)
	.align		4
.L_146:
        /*02bc*/ 	.word	index@(_ZN4vllm35silu_and_mul_per_block_quant_kernelIN3c104HalfEaLb0ELi128EEEvPT0_PfPKT_PKfi)
        /*02c0*/ 	.word	0x00000000


	//----- nvinfo : EIATTR_MIN_STACK_SIZE
	.align		4
.L_147:
        /*02c4*/ 	.byte	0x04, 0x12
        /*02c6*/ 	.short	(.L_149 - .L_148)
	.align		4
.L_148:
        /*02c8*/ 	.word	index@(_ZN4vllm35silu_and_mul_per_block_quant_kernelIN3c104HalfEaLb1ELi128EEEvPT0_PfPKT_PKfi)
        /*02cc*/ 	.word	0x00000000


	//----- nvinfo : EIATTR_MIN_STACK_SIZE
	.align		4
.L_149:
        /*02d0*/ 	.byte	0x04, 0x12
        /*02d2*/ 	.short	(.L_151 - .L_150)
	.align		4
.L_150:
        /*02d4*/ 	.word	index@(_ZN4vllm35silu_and_mul_per_block_quant_kernelIN3c104HalfENS1_13Float8_e4m3fnELb0ELi64EEEvPT0_PfPKT_PKfi)
        /*02d8*/ 	.word	0x00000000


	//----- nvinfo : EIATTR_MIN_STACK_SIZE
	.align		4
.L_151:
        /*02dc*/ 	.byte	0x04, 0x12
        /*02de*/ 	.short	(.L_153 - .L_152)
	.align		4
.L_152:
        /*02e0*/ 	.word	index@(_ZN4vllm35silu_and_mul_per_block_quant_kernelIN3c104HalfENS1_13Float8_e4m3fnELb1ELi64EEEvPT0_PfPKT_PKfi)
        /*02e4*/ 	.word	0x00000000


	//----- nvinfo : EIATTR_MIN_STACK_SIZE
	.align		4
.L_153:
        /*02e8*/ 	.byte	0x04, 0x12
        /*02ea*/ 	.short	(.L_155 - .L_154)
	.align		4
.L_154:
        /*02ec*/ 	.word	index@(_ZN4vllm35silu_and_mul_per_block_quant_kernelIN3c104HalfENS1_13Float8_e4m3fnELb0ELi128EEEvPT0_PfPKT_PKfi)
        /*02f0*/ 	.word	0x00000000


	//----- nvinfo : EIATTR_MIN_STACK_SIZE
	.align		4
.L_155:
        /*02f4*/ 	.byte	0x04, 0x12
        /*02f6*/ 	.short	(.L_157 - .L_156)
	.align		4
.L_156:
        /*02f8*/ 	.word	index@(_ZN4vllm35silu_and_mul_per_block_quant_kernelIN3c104HalfENS1_13Float8_e4m3fnELb1ELi128EEEvPT0_PfPKT_PKfi)
        /*02fc*/ 	.word	0x00000000


	//----- nvinfo : EIATTR_MIN_STACK_SIZE
	.align		4
.L_157:
        /*0300*/ 	.byte	0x04, 0x12
        /*0302*/ 	.short	(.L_159 - .L_158)
	.align		4
.L_158:
        /*0304*/ 	.word	index@(_ZN4vllm35silu_and_mul_per_block_quant_kernelIfaLb0ELi64EEEvPT0_PfPKT_PKfi)
        /*0308*/ 	.word	0x00000000


	//----- nvinfo : EIATTR_MIN_STACK_SIZE
	.align		4
.L_159:
        /*030c*/ 	.byte	0x04, 0x12
        /*030e*/ 	.short	(.L_161 - .L_160)
	.align		4
.L_160:
        /*0310*/ 	.word	index@(_ZN4vllm35silu_and_mul_per_block_quant_kernelIfaLb1ELi64EEEvPT0_PfPKT_PKfi)
        /*0314*/ 	.word	0x00000000


	//----- nvinfo : EIATTR_MIN_STACK_SIZE
	.align		4
.L_161:
        /*0318*/ 	.byte	0x04, 0x12
        /*031a*/ 	.short	(.L_163 - .L_162)
	.align		4
.L_162:
        /*031c*/ 	.word	index@(_ZN4vllm35silu_and_mul_per_block_quant_kernelIfaLb0ELi128EEEvPT0_PfPKT_PKfi)
        /*0320*/ 	.word	0x00000000


	//----- nvinfo : EIATTR_MIN_STACK_SIZE
	.align		4
.L_163:
        /*0324*/ 	.byte	0x04, 0x12
        /*0326*/ 	.short	(.L_165 - .L_164)
	.align		4
.L_164:
        /*0328*/ 	.word	index@(_ZN4vllm35silu_and_mul_per_block_quant_kernelIfaLb1ELi128EEEvPT0_PfPKT_PKfi)
        /*032c*/ 	.word	0x00000000


	//----- nvinfo : EIATTR_MIN_STACK_SIZE
	.align		4
.L_165:
        /*0330*/ 	.byte	0x04, 0x12
        /*0332*/ 	.short	(.L_167 - .L_166)
	.align		4
.L_166:
        /*0334*/ 	.word	index@(_ZN4vllm35silu_and_mul_per_block_quant_kernelIfN3c1013Float8_e4m3fnELb0ELi64EEEvPT0_PfPKT_PKfi)
        /*0338*/ 	.word	0x00000000


	//----- nvinfo : EIATTR_MIN_STACK_SIZE
	.align		4
.L_167:
        /*033c*/ 	.byte	0x04, 0x12
        /*033e*/ 	.short	(.L_169 - .L_168)
	.align		4
.L_168:
        /*0340*/ 	.word	index@(_ZN4vllm35silu_and_mul_per_block_quant_kernelIfN3c1013Float8_e4m3fnELb1ELi64EEEvPT0_PfPKT_PKfi)
        /*0344*/ 	.word	0x00000000


	//----- nvinfo : EIATTR_MIN_STACK_SIZE
	.align		4
.L_169:
        /*0348*/ 	.byte	0x04, 0x12
        /*034a*/ 	.short	(.L_171 - .L_170)
	.align		4
.L_170:
        /*034c*/ 	.word	index@(_ZN4vllm35silu_and_mul_per_block_quant_kernelIfN3c1013Float8_e4m3fnELb0ELi128EEEvPT0_PfPKT_PKfi)
        /*0350*/ 	.word	0x00000000


	//----- nvinfo : EIATTR_MIN_STACK_SIZE
	.align		4
.L_171:
        /*0354*/ 	.byte	0x04, 0x12
        /*0356*/ 	.short	(.L_173 - .L_172)
	.align		4
.L_172:
        /*0358*/ 	.word	index@(_ZN4vllm35silu_and_mul_per_block_quant_kernelIfN3c1013Float8_e4m3fnELb1ELi128EEEvPT0_PfPKT_PKfi)
        /*035c*/ 	.word	0x00000000
.L_173:


//--------------------- .nv.compat                --------------------------
	.section	.nv.compat,"",@"SHT_CUDA_COMPAT_INFO"
	.align	4
        /*0000*/ 	.byte	0x02, 0x09, 0x01, 0x00, 0x02, 0x02, 0x01, 0x00, 0x02, 0x05, 0x05, 0x00, 0x03, 0x07, 0x01, 0x01
        /*0010*/ 	.byte	0x02, 0x03, 0x00, 0x00, 0x02, 0x06, 0x01, 0x00, 0x04, 0x0b, 0x08, 0x00, 0x09, 0x00, 0x00, 0x00
        /*0020*/ 	.byte	0x00, 0x00, 0x00, 0x00


//--------------------- .nv.info._ZN4vllm35silu_and_mul_per_block_quant_kernelIN3c108BFloat16EaLb0ELi64EEEvPT0_PfPKT_PKfi --------------------------
	.section	.nv.info._ZN4vllm35silu_and_mul_per_block_quant_kernelIN3c108BFloat16EaLb0ELi64EEEvPT0_PfPKT_PKfi,"",@"SHT_CUDA_INFO"
	.sectionflags	@""
	.align	4


	//----- nvinfo : EIATTR_CUDA_API_VERSION
	.align		4
        /*0000*/ 	.byte	0x04, 0x37
        /*0002*/ 	.short	(.L_175 - .L_174)
.L_174:
        /*0004*/ 	.word	0x00000082


	//----- nvinfo : EIATTR_KPARAM_INFO
	.align		4
.L_175:
        /*0008*/ 	.byte	0x04, 0x17
        /*000a*/ 	.short	(.L_177 - .L_176)
.L_176:
        /*000c*/ 	.word	0x00000000
        /*0010*/ 	.short	0x0004
        /*0012*/ 	.short	0x0020
        /*0014*/ 	.byte	0x00, 0xf0, 0x11, 0x00


	//----- nvinfo : EIATTR_KPARAM_INFO
	.align		4
.L_177:
        /*0018*/ 	.byte	0x04, 0x17
        /*001a*/ 	.short	(.L_179 - .L_178)
.L_178:
        /*001c*/ 	.word	0x00000000
        /*0020*/ 	.short	0x0003
        /*0022*/ 	.short	0x0018
        /*0024*/ 	.byte	0x00, 0xf5, 0x21, 0x00


	//----- nvinfo : EIATTR_KPARAM_INFO
	.align		4
.L_179:
        /*0028*/ 	.byte	0x04, 0x17
        /*002a*/ 	.short	(.L_181 - .L_180)
.L_180:
        /*002c*/ 	.word	0x00000000
        /*0030*/ 	.short	0x0002
        /*0032*/ 	.short	0x0010
        /*0034*/ 	.byte	0x00, 0xf5, 0x21, 0x00


	//----- nvinfo : EIATTR_KPARAM_INFO
	.align		4
.L_181:
        /*0038*/ 	.byte	0x04, 0x17
        /*003a*/ 	.short	(.L_183 - .L_182)
.L_182:
        /*003c*/ 	.word	0x00000000
        /*0040*/ 	.short	0x0001
        /*0042*/ 	.short	0x0008
        /*0044*/ 	.byte	0x00, 0xf5, 0x21, 0x00


	//----- nvinfo : EIATTR_KPARAM_INFO
	.align		4
.L_183:
        /*0048*/ 	.byte	0x04, 0x17
        /*004a*/ 	.short	(.L_185 - .L_184)
.L_184:
        /*004c*/ 	.word	0x00000000
        /*0050*/ 	.short	0x0000
        /*0052*/ 	.short	0x0000
        /*0054*/ 	.byte	0x00, 0xf5, 0x21, 0x00


	//----- nvinfo : EIATTR_SPARSE_MMA_MASK
	.align		4
.L_185:
        /*0058*/ 	.byte	0x03, 0x50
        /*005a*/ 	.short	0x0000


	//----- nvinfo : EIATTR_MAXREG_COUNT
	.align		4
        /*005c*/ 	.byte	0x03, 0x1b
        /*005e*/ 	.short	0x00ff


	//----- nvinfo : EIATTR_NUM_BARRIERS
	.align		4
        /*0060*/ 	.byte	0x02, 0x4c
        /*0062*/ 	.byte	0x01
	.zero		1


	//----- nvinfo : EIATTR_MERCURY_ISA_VERSION
	.align		4
        /*0064*/ 	.byte	0x03, 0x5f
        /*0066*/ 	.short	0x0101


	//----- nvinfo : EIATTR_VRC_CTA_INIT_COUNT
	.align		4
        /*0068*/ 	.byte	0x02, 0x4a
	.zero		1
	.zero		1


	//----- nvinfo : EIATTR_EXIT_INSTR_OFFSETS
	.align		4
        /*006c*/ 	.byte	0x04, 0x1c
        /*006e*/ 	.short	(.L_187 - .L_186)


	//   ....[0]....
.L_186:
        /*0070*/ 	.word	0x00000640


	//----- nvinfo : EIATTR_CRS_STACK_SIZE
	.align		4
.L_187:
        /*0074*/ 	.byte	0x04, 0x1e
        /*0076*/ 	.short	(.L_189 - .L_188)
.L_188:
        /*0078*/ 	.word	0x00000000


	//----- nvinfo : EIATTR_CBANK_PARAM_SIZE
	.align		4
.L_189:
        /*007c*/ 	.byte	0x03, 0x19
        /*007e*/ 	.short	0x0024


	//----- nvinfo : EIATTR_PARAM_CBANK
	.align		4
        /*0080*/ 	.byte	0x04, 0x0a
        /*0082*/ 	.short	(.L_191 - .L_190)
	.align		4
.L_190:
        /*0084*/ 	.word	index@(.nv.constant0._ZN4vllm35silu_and_mul_per_block_quant_kernelIN3c108BFloat16EaLb0ELi64EEEvPT0_PfPKT_PKfi)
        /*0088*/ 	.short	0x0380
        /*008a*/ 	.short	0x0024


	//----- nvinfo : EIATTR_SW_WAR
	.align		4
.L_191:
        /*008c*/ 	.byte	0x04, 0x36
        /*008e*/ 	.short	(.L_193 - .L_192)
.L_192:
        /*0090*/ 	.word	0x00000008
.L_193:


//--------------------- .nv.info._ZN4vllm35silu_and_mul_per_block_quant_kernelIN3c108BFloat16EaLb1ELi64EEEvPT0_PfPKT_PKfi --------------------------
	.section	.nv.info._ZN4vllm35silu_and_mul_per_block_quant_kernelIN3c108BFloat16EaLb1ELi64EEEvPT0_PfPKT_PKfi,"",@"SHT_CUDA_INFO"
	.sectionflags	@""
	.align	4


	//----- nvinfo : EIATTR_CUDA_API_VERSION
	.align		4
        /*0000*/ 	.byte	0x04, 0x37
        /*0002*/ 	.short	(.L_195 - .L_194)
.L_194:
        /*0004*/ 	.word	0x00000082


	//----- nvinfo : EIATTR_KPARAM_INFO
	.align		4
.L_195:
        /*0008*/ 	.byte	0x04, 0x17
        /*000a*/ 	.short	(.L_197 - .L_196)
.L_196:
        /*000c*/ 	.word	0x00000000
        /*0010*/ 	.short	0x0004
        /*0012*/ 	.short	0x0020
        /*0014*/ 	.byte	0x00, 0xf0, 0x11, 0x00


	//----- nvinfo : EIATTR_KPARAM_INFO
	.align		4
.L_197:
        /*0018*/ 	.byte	0x04, 0x17
        /*001a*/ 	.short	(.L_199 - .L_198)
.L_198:
        /*001c*/ 	.word	0x00000000
        /*0020*/ 	.short	0x0003
        /*0022*/ 	.short	0x0018
        /*0024*/ 	.byte	0x00, 0xf5, 0x21, 0x00


	//----- nvinfo : EIATTR_KPARAM_INFO
	.align		4
.L_199:
        /*0028*/ 	.byte	0x04, 0x17
        /*002a*/ 	.short	(.L_201 - .L_200)
.L_200:
        /*002c*/ 	.word	0x00000000
        /*0030*/ 	.short	0x0002
        /*0032*/ 	.short	0x0010
        /*0034*/ 	.byte	0x00, 0xf5, 0x21, 0x00


	//----- nvinfo : EIATTR_KPARAM_INFO
	.align		4
.L_201:
        /*0038*/ 	.byte	0x04, 0x17
        /*003a*/ 	.short	(.L_203 - .L_202)
.L_202:
        /*003c*/ 	.word	0x00000000
        /*0040*/ 	.short	0x0001
        /*0042*/ 	.short	0x0008
        /*0044*/ 	.byte	0x00, 0xf5, 0x21, 0x00


	//----- nvinfo : EIATTR_KPARAM_INFO
	.align		4
.L_203:
        /*0048*/ 	.byte	0x04, 0x17
        /*004a*/ 	.short	(.L_205 - .L_204)
.L_204:
        /*004c*/ 	.word	0x00000000
        /*0050*/ 	.short	0x0000
        /*0052*/ 	.short	0x0000
        /*0054*/ 	.byte	0x00, 0xf5, 0x21, 0x00


	//----- nvinfo : EIATTR_SPARSE_MMA_MASK
	.align		4
.L_205:
        /*0058*/ 	.byte	0x03, 0x50
        /*005a*/ 	.short	0x0000


	//----- nvinfo : EIATTR_MAXREG_COUNT
	.align		4
        /*005c*/ 	.byte	0x03, 0x1b
        /*005e*/ 	.short	0x00ff


	//----- nvinfo : EIATTR_NUM_BARRIERS
	.align		4
        /*0060*/ 	.byte	0x02, 0x4c
        /*0062*/ 	.byte	0x01
	.zero		1


	//----- nvinfo : EIATTR_MERCURY_ISA_VERSION
	.align		4
        /*0064*/ 	.byte	0x03, 0x5f
        /*0066*/ 	.short	0x0101


	//----- nvinfo : EIATTR_VRC_CTA_INIT_COUNT
	.align		4
        /*0068*/ 	.byte	0x02, 0x4a
	.zero		1
	.zero		1


	//----- nvinfo : EIATTR_EXIT_INSTR_OFFSETS
	.align		4
        /*006c*/ 	.byte	0x04, 0x1c
        /*006e*/ 	.short	(.L_207 - .L_206)


	//   ....[0]....
.L_206:
        /*0070*/ 	.word	0x00000640


	//----- nvinfo : EIATTR_CRS_STACK_SIZE
	.align		4
.L_207:
        /*0074*/ 	.byte	0x04, 0x1e
        /*0076*/ 	.short	(.L_209 - .L_208)
.L_208:
        /*0078*/ 	.word	0x00000000


	//----- nvinfo : EIATTR_CBANK_PARAM_SIZE
	.align		4
.L_209:
        /*007c*/ 	.byte	0x03, 0x19
        /*007e*/ 	.short	0x0024


	//----- nvinfo : EIATTR_PARAM_CBANK
	.align		4
        /*0080*/ 	.byte	0x04, 0x0a
        /*0082*/ 	.short	(.L_211 - .L_210)
	.align		4
.L_210:
        /*0084*/ 	.word	index@(.nv.constant0._ZN4vllm35silu_and_mul_per_block_quant_kernelIN3c108BFloat16EaLb1ELi64EEEvPT0_PfPKT_PKfi)
        /*0088*/ 	.short	0x0380
        /*008a*/ 	.short	0x0024


	//----- nvinfo : EIATTR_SW_WAR
	.align		4
.L_211:
        /*008c*/ 	.byte	0x04, 0x36
        /*008e*/ 	.short	(.L_213 - .L_212)
.L_212:
        /*0090*/ 	.word	0x00000008
.L_213:


//--------------------- .nv.info._ZN4vllm35silu_and_mul_per_block_quant_kernelIN3c108BFloat16EaLb0ELi128EEEvPT0_PfPKT_PKfi --------------------------
	.section	.nv.info._ZN4vllm35silu_and_mul_per_block_quant_kernelIN3c108BFloat16EaLb0ELi128EEEvPT0_PfPKT_PKfi,"",@"SHT_CUDA_INFO"
	.sectionflags	@""
	.align	4


	//----- nvinfo : EIATTR_CUDA_API_VERSION
	.align		4
        /*0000*/ 	.byte	0x04, 0x37
        /*0002*/ 	.short	(.L_215 - .L_214)
.L_214:
        /*0004*/ 	.word	0x00000082


	//----- nvinfo : EIATTR_KPARAM_INFO
	.align		4
.L_215:
        /*0008*/ 	.byte	0x04, 0x17
        /*000a*/ 	.short	(.L_217 - .L_216)
.L_216:
        /*000c*/ 	.word	0x00000000
        /*0010*/ 	.short	0x0004
        /*0012*/ 	.short	0x0020
        /*0014*/ 	.byte	0x00, 0xf0, 0x11, 0x00


	//----- nvinfo : EIATTR_KPARAM_INFO
	.align		4
.L_217:
        /*0018*/ 	.byte	0x04, 0x17
        /*001a*/ 	.short	(.L_219 - .L_218)
.L_218:
        /*001c*/ 	.word	0x00000000
        /*0020*/ 	.short	0x0003
        /*0022*/ 	.short	0x0018
        /*0024*/ 	.byte	0x00, 0xf5, 0x21, 0x00


	//----- nvinfo : EIATTR_KPARAM_INFO
	.align		4
.L_219:
        /*0028*/ 	.byte	0x04, 0x17
        /*002a*/ 	.short	(.L_221 - .L_220)
.L_220:
        /*002c*/ 	.word	0x00000000
        /*0030*/ 	.short	0x0002
        /*0032*/ 	.short	0x0010
        /*0034*/ 	.byte	0x00, 0xf5, 0x21, 0x00


	//----- nvinfo : EIATTR_KPARAM_INFO
	.align		4
.L_221:
        /*0038*/ 	.byte	0x04, 0x17
        /*003a*/ 	.short	(.L_223 - .L_222)
.L_222:
        /*003c*/ 	.word	0x00000000
        /*0040*/ 	.short	0x0001
        /*0042*/ 	.short	0x0008
        /*0044*/ 	.byte	0x00, 0xf5, 0x21, 0x00


	//----- nvinfo : EIATTR_KPARAM_INFO
	.align		4
.L_223:
        /*0048*/ 	.byte	0x04, 0x17
        /*004a*/ 	.short	(.L_225 - .L_224)
.L_224:
        /*004c*/ 	.word	0x00000000
        /*0050*/ 	.short	0x0000
        /*0052*/ 	.short	0x0000
        /*0054*/ 	.byte	0x00, 0xf5, 0x21, 0x00


	//----- nvinfo : EIATTR_SPARSE_MMA_MASK
	.align		4
.L_225:
        /*0058*/ 	.byte	0x03, 0x50
        /*005a*/ 	.short	0x0000


	//----- nvinfo : EIATTR_MAXREG_COUNT
	.align		4
        /*005c*/ 	.byte	0x03, 0x1b
        /*005e*/ 	.short	0x00ff


	//----- nvinfo : EIATTR_NUM_BARRIERS
	.align		4
        /*0060*/ 	.byte	0x02, 0x4c
        /*0062*/ 	.byte	0x01
	.zero		1


	//----- nvinfo : EIATTR_MERCURY_ISA_VERSION
	.align		4
        /*0064*/ 	.byte	0x03, 0x5f
        /*0066*/ 	.short	0x0101


	//----- nvinfo : EIATTR_VRC_CTA_INIT_COUNT
	.align		4
        /*0068*/ 	.byte	0x02, 0x4a
	.zero		1
	.zero		1


	//----- nvinfo : EIATTR_EXIT_INSTR_OFFSETS
	.align		4
        /*006c*/ 	.byte	0x04, 0x1c
        /*006e*/ 	.short	(.L_227 - .L_226)


	//   ....[0]....
.L_226:
        /*0070*/ 	.word	0x000006a0


	//----- nvinfo : EIATTR_CRS_STACK_SIZE
	.align		4
.L_227:
        /*0074*/ 	.byte	0x04, 0x1e
        /*0076*/ 	.short	(.L_229 - .L_228)
.L_228:
        /*0078*/ 	.word	0x00000000


	//----- nvinfo : EIATTR_CBANK_PARAM_SIZE
	.align		4
.L_229:
        /*007c*/ 	.byte	0x03, 0x19
        /*007e*/ 	.short	0x0024


	//----- nvinfo : EIATTR_PARAM_CBANK
	.align		4
        /*0080*/ 	.byte	0x04, 0x0a
        /*0082*/ 	.short	(.L_231 - .L_230)
	.align		4
.L_230:
        /*0084*/ 	.word	index@(.nv.constant0._ZN4vllm35silu_and_mul_per_block_quant_kernelIN3c108BFloat16EaLb0ELi128EEEvPT0_PfPKT_PKfi)
        /*0088*/ 	.short	0x0380
        /*008a*/ 	.short	0x0024


	//----- nvinfo : EIATTR_SW_WAR
	.align		4
.L_231:
        /*008c*/ 	.byte	0x04, 0x36
        /*008e*/ 	.short	(.L_233 - .L_232)
.L_232:
        /*0090*/ 	.word	0x00000008
.L_233:


//--------------------- .nv.info._ZN4vllm35silu_and_mul_per_block_quant_kernelIN3c108BFloat16EaLb1ELi128EEEvPT0_PfPKT_PKfi --------------------------
	.section	.nv.info._ZN4vllm35silu_and_mul_per_block_quant_kernelIN3c108BFloat16EaLb1ELi128EEEvPT0_PfPKT_PKfi,"",@"SHT_CUDA_INFO"
	.sectionflags	@""
	.align	4


	//----- nvinfo : EIATTR_CUDA_API_VERSION
	.align		4
        /*0000*/ 	.byte	0x04, 0x37
        /*0002*/ 	.short	(.L_235 - .L_234)
.L_234:
        /*0004*/ 	.word	0x00000082


	//----- nvinfo : EIATTR_KPARAM_INFO
	.align		4
.L_235:
        /*0008*/ 	.byte	0x04, 0x17
        /*000a*/ 	.short	(.L_237 - .L_236)
.L_236:
        /*000c*/ 	.word	0x00000000
        /*0010*/ 	.short	0x0004
        /*0012*/ 	.short	0x0020
        /*0014*/ 	.byte	0x00, 0xf0, 0x11, 0x00


	//----- nvinfo : EIATTR_KPARAM_INFO
	.align		4
.L_237:
        /*0018*/ 	.byte	0x04, 0x17
        /*001a*/ 	.short	(.L_239 - .L_238)
.L_238:
        /*001c*/ 	.word	0x00000000
        /*0020*/ 	.short	0x0003
        /*0022*/ 	.short	0x0018
        /*0024*/ 	.byte	0x00, 0xf5, 0x21, 0x00


	//----- nvinfo : EIATTR_KPARAM_INFO
	.align		4
.L_239:
        /*0028*/ 	.byte	0x04, 0x17
        /*002a*/ 	.short	(.L_241 - .L_240)
.L_240:
        /*002c*/ 	.word	0x00000000
        /*0030*/ 	.short	0x0002
        /*0032*/ 	.short	0x0010
        /*0034*/ 	.byte	0x00, 0xf5, 0x21, 0x00


	//----- nvinfo : EIATTR_KPARAM_INFO
	.align		4
.L_241:
        /*0038*/ 	.byte	0x04, 0x17
        /*003a*/ 	.short	(.L_243 - .L_242)
.L_242:
        /*003c*/ 	.word	0x00000000
        /*0040*/ 	.short	0x0001
        /*0042*/ 	.short	0x0008
        /*0044*/ 	.byte	0x00, 0xf5, 0x21, 0x00


	//----- nvinfo : EIATTR_KPARAM_INFO
	.align		4
.L_243:
        /*0048*/ 	.byte	0x04, 0x17
        /*004a*/ 	.short	(.L_245 - .L_244)
.L_244:
        /*004c*/ 	.word	0x00000000
        /*0050*/ 	.short	0x0000
        /*0052*/ 	.short	0x0000
        /*0054*/ 	.byte	0x00, 0xf5, 0x21, 0x00


	//----- nvinfo : EIATTR_SPARSE_MMA_MASK
	.align		4
.L_245:
        /*0058*/ 	.byte	0x03, 0x50
        /*005a*/ 	.short	0x0000


	//----- nvinfo : EIATTR_MAXREG_COUNT
	.align		4
        /*005c*/ 	.byte	0x03, 0x1b
        /*005e*/ 	.short	0x00ff


	//----- nvinfo : EIATTR_NUM_BARRIERS
	.align		4
        /*0060*/ 	.byte	0x02, 0x4c
        /*0062*/ 	.byte	0x01
	.zero		1


	//----- nvinfo : EIATTR_MERCURY_ISA_VERSION
	.align		4
        /*0064*/ 	.byte	0x03, 0x5f
        /*0066*/ 	.short	0x0101


	//----- nvinfo : EIATTR_VRC_CTA_INIT_COUNT
	.align		4
        /*0068*/ 	.byte	0x02, 0x4a
	.zero		1
	.zero		1


	//----- nvinfo : EIATTR_EXIT_INSTR_OFFSETS
	.align		4
        /*006c*/ 	.byte	0x04, 0x1c
        /*006e*/ 	.short	(.L_247 - .L_246)


	//   ....[0]....
.L_246:
        /*0070*/ 	.word	0x000006a0


	//----- nvinfo : EIATTR_CRS_STACK_SIZE
	.align		4
.L_247:
        /*0074*/ 	.byte	0x04, 0x1e
        /*0076*/ 	.short	(.L_249 - .L_248)
.L_248:
        /*0078*/ 	.word	0x00000000


	//----- nvinfo : EIATTR_CBANK_PARAM_SIZE
	.align		4
.L_249:
        /*007c*/ 	.byte	0x03, 0x19
        /*007e*/ 	.short	0x0024


	//----- nvinfo : EIATTR_PARAM_CBANK
	.align		4
        /*0080*/ 	.byte	0x04, 0x0a
        /*0082*/ 	.short	(.L_251 - .L_250)
	.align		4
.L_250:
        /*0084*/ 	.word	index@(.nv.constant0._ZN4vllm35silu_and_mul_per_block_quant_kernelIN3c108BFloat16EaLb1ELi128EEEvPT0_PfPKT_PKfi)
        /*0088*/ 	.short	0x0380
        /*008a*/ 	.short	0x0024


	//----- nvinfo : EIATTR_SW_WAR
	.align		4
.L_251:
        /*008c*/ 	.byte	0x04, 0x36
        /*008e*/ 	.short	(.L_253 - .L_252)
.L_252:
        /*0090*/ 	.word	0x00000008
.L_253:


//--------------------- .nv.info._ZN4vllm35silu_and_mul_per_block_quant_kernelIN3c108BFloat16ENS1_13Float8_e4m3fnELb0ELi64EEEvPT0_PfPKT_PKfi --------------------------
	.section	.nv.info._ZN4vllm35silu_and_mul_per_block_quant_kernelIN3c108BFloat16ENS1_13Float8_e4m3fnELb0ELi64EEEvPT0_PfPKT_PKfi,"",@"SHT_CUDA_INFO"
	.sectionflags	@""
	.align	4


	//----- nvinfo : EIATTR_CUDA_API_VERSION
	.align		4
        /*0000*/ 	.byte	0x04, 0x37
        /*0002*/ 	.short	(.L_255 - .L_254)
.L_254:
        /*0004*/ 	.word	0x00000082


	//----- nvinfo : EIATTR_KPARAM_INFO
	.align		4
.L_255:
        /*0008*/ 	.byte	0x04, 0x17
        /*000a*/ 	.short	(.L_257 - .L_256)
.L_256:
        /*000c*/ 	.word	0x00000000
        /*0010*/ 	.short	0x0004
        /*0012*/ 	.short	0x0020
        /*0014*/ 	.byte	0x00, 0xf0, 0x11, 0x00


	//----- nvinfo : EIATTR_KPARAM_INFO
	.align		4
.L_257:
        /*0018*/ 	.byte	0x04, 0x17
        /*001a*/ 	.short	(.L_259 - .L_258)
.L_258:
        /*001c*/ 	.word	0x00000000
        /*0020*/ 	.short	0x0003
        /*0022*/ 	.short	0x0018
        /*0024*/ 	.byte	0x00, 0xf5, 0x21, 0x00


	//----- nvinfo : EIATTR_KPARAM_INFO
	.align		4
.L_259:
        /*0028*/ 	.byte	0x04, 0x17
        /*002a*/ 	.short	(.L_261 - .L_260)
.L_260:
        /*002c*/ 	.word	0x00000000
        /*0030*/ 	.short	0x0002
        /*0032*/ 	.short	0x0010
        /*0034*/ 	.byte	0x00, 0xf5, 0x21, 0x00


	//----- nvinfo : EIATTR_KPARAM_INFO
	.align		4
.L_261:
        /*0038*/ 	.byte	0x04, 0x17
        /*003a*/ 	.short	(.L_263 - .L_262)
.L_262:
        /*003c*/ 	.word	0x00000000
        /*0040*/ 	.short	0x0001
        /*0042*/ 	.short	0x0008
        /*0044*/ 	.byte	0x00, 0xf5, 0x21, 0x00


	//----- nvinfo : EIATTR_KPARAM_INFO
	.align		4
.L_263:
        /*0048*/ 	.byte	0x04, 0x17
        /*004a*/ 	.short	(.L_265 - .L_264)
.L_264:
        /*004c*/ 	.word	0x00000000
        /*0050*/ 	.short	0x0000
        /*0052*/ 	.short	0x0000
        /*0054*/ 	.byte	0x00, 0xf5, 0x21, 0x00


	//----- nvinfo : EIATTR_SPARSE_MMA_MASK
	.align		4
.L_265:
        /*0058*/ 	.byte	0x03, 0x50
        /*005a*/ 	.short	0x0000


	//----- nvinfo : EIATTR_MAXREG_COUNT
	.align		4
        /*005c*/ 	.byte	0x03, 0x1b
        /*005e*/ 	.short	0x00ff


	//----- nvinfo : EIATTR_NUM_BARRIERS
	.align		4
        /*0060*/ 	.byte	0x02, 0x4c
        /*0062*/ 	.byte	0x01
	.zero		1


	//----- nvinfo : EIATTR_MERCURY_ISA_VERSION
	.align		4
        /*0064*/ 	.byte	0x03, 0x5f
        /*0066*/ 	.short	0x0101


	//----- nvinfo : EIATTR_VRC_CTA_INIT_COUNT
	.align		4
        /*0068*/ 	.byte	0x02, 0x4a
	.zero		1
	.zero		1


	//----- nvinfo : EIATTR_EXIT_INSTR_OFFSETS
	.align		4
        /*006c*/ 	.byte	0x04, 0x1c
        /*006e*/ 	.short	(.L_267 - .L_266)


	//   ....[0]....
.L_266:
        /*0070*/ 	.word	0x00000730


	//----- nvinfo : EIATTR_CRS_STACK_SIZE
	.align		4
.L_267:
        /*0074*/ 	.byte	0x04, 0x1e
        /*0076*/ 	.short	(.L_269 - .L_268)
.L_268:
        /*0078*/ 	.word	0x00000000


	//----- nvinfo : EIATTR_CBANK_PARAM_SIZE
	.align		4
.L_269:
        /*007c*/ 	.byte	0x03, 0x19
        /*007e*/ 	.short	0x0024


	//----- nvinfo : EIATTR_PARAM_CBANK
	.align		4
        /*0080*/ 	.byte	0x04, 0x0a
        /*0082*/ 	.short	(.L_271 - .L_270)
	.align		4
.L_270:
        /*0084*/ 	.word	index@(.nv.constant0._ZN4vllm35silu_and_mul_per_block_quant_kernelIN3c108BFloat16ENS1_13Float8_e4m3fnELb0ELi64EEEvPT0_PfPKT_PKfi)
        /*0088*/ 	.short	0x0380
        /*008a*/ 	.short	0x0024


	//----- nvinfo : EIATTR_SW_WAR
	.align		4
.L_271:
        /*008c*/ 	.byte	0x04, 0x36
        /*008e*/ 	.short	(.L_273 - .L_272)
.L_272:
        /*0090*/ 	.word	0x00000008
.L_273:


//--------------------- .nv.info._ZN4vllm35silu_and_mul_per_block_quant_kernelIN3c108BFloat16ENS1_13Float8_e4m3fnELb1ELi64EEEvPT0_PfPKT_PKfi --------------------------
	.section	.nv.info._ZN4vllm35silu_and_mul_per_block_quant_kernelIN3c108BFloat16ENS1_13Float8_e4m3fnELb1ELi64EEEvPT0_PfPKT_PKfi,"",@"SHT_CUDA_INFO"
	.sectionflags	@""
	.align	4


	//----- nvinfo : EIATTR_CUDA_API_VERSION
	.align		4
        /*0000*/ 	.byte	0x04, 0x37
        /*0002*/ 	.short	(.L_275 - .L_274)
.L_274:
        /*0004*/ 	.word	0x00000082


	//----- nvinfo : EIATTR_KPARAM_INFO
	.align		4
.L_275:
        /*0008*/ 	.byte	0x04, 0x17
        /*000a*/ 	.short	(.L_277 - .L_276)
.L_276:
        /*000c*/ 	.word	0x00000000
        /*0010*/ 	.short	0x0004
        /*0012*/ 	.short	0x0020
        /*0014*/ 	.byte	0x00, 0xf0, 0x11, 0x00


	//----- nvinfo : EIATTR_KPARAM_INFO
	.align		4
.L_277:
        /*0018*/ 	.byte	0x04, 0x17
        /*001a*/ 	.short	(.L_279 - .L_278)
.L_278:
        /*001c*/ 	.word	0x00000000
        /*0020*/ 	.short	0x0003
        /*0022*/ 	.short	0x0018
        /*0024*/ 	.byte	0x00, 0xf5, 0x21, 0x00


	//----- nvinfo : EIATTR_KPARAM_INFO
	.align		4
.L_279:
        /*0028*/ 	.byte	0x04, 0x17
        /*002a*/ 	.short	(.L_281 - .L_280)
.L_280:
        /*002c*/ 	.word	0x00000000
        /*0030*/ 	.short	0x0002
        /*0032*/ 	.short	0x0010
        /*0034*/ 	.byte	0x00, 0xf5, 0x21, 0x00


	//----- nvinfo : EIATTR_KPARAM_INFO
	.align		4
.L_281:
        /*0038*/ 	.byte	0x04, 0x17
        /*003a*/ 	.short	(.L_283 - .L_282)
.L_282:
        /*003c*/ 	.word	0x00000000
        /*0040*/ 	.short	0x0001
        /*0042*/ 	.short	0x0008
        /*0044*/ 	.byte	0x00, 0xf5, 0x21, 0x00


	//----- nvinfo : EIATTR_KPARAM_INFO
	.align		4
.L_283:
        /*0048*/ 	.byte	0x04, 0x17
        /*004a*/ 	.short	(.L_285 - .L_284)
.L_284:
        /*004c*/ 	.word	0x00000000
        /*0050*/ 	.short	0x0000
        /*0052*/ 	.short	0x0000
        /*0054*/ 	.byte	0x00, 0xf5, 0x21, 0x00


	//----- nvinfo : EIATTR_SPARSE_MMA_MASK
	.align		4
.L_285:
        /*0058*/ 	.byte	0x03, 0x50
        /*005a*/ 	.short	0x0000


	//----- nvinfo : EIATTR_MAXREG_COUNT
	.align		4
        /*005c*/ 	.byte	0x03, 0x1b
        /*005e*/ 	.short	0x00ff


	//----- nvinfo : EIATTR_NUM_BARRIERS
	.align		4
        /*0060*/ 	.byte	0x02, 0x4c
        /*0062*/ 	.byte	0x01
	.zero		1


	//----- nvinfo : EIATTR_MERCURY_ISA_VERSION
	.align		4
        /*0064*/ 	.byte	0x03, 0x5f
        /*0066*/ 	.short	0x0101


	//----- nvinfo : EIATTR_VRC_CTA_INIT_COUNT
	.align		4
        /*0068*/ 	.byte	0x02, 0x4a
	.zero		1
	.zero		1


	//----- nvinfo : EIATTR_EXIT_INSTR_OFFSETS
	.align		4
        /*006c*/ 	.byte	0x04, 0x1c
        /*006e*/ 	.short	(.L_287 - .L_286)


	//   ....[0]....
.L_286:
        /*0070*/ 	.word	0x00000730


	//----- nvinfo : EIATTR_CRS_STACK_SIZE
	.align		4
.L_287:
        /*0074*/ 	.byte	0x04, 0x1e
        /*0076*/ 	.short	(.L_289 - .L_288)
.L_288:
        /*0078*/ 	.word	0x00000000


	//----- nvinfo : EIATTR_CBANK_PARAM_SIZE
	.align		4
.L_289:
        /*007c*/ 	.byte	0x03, 0x19
        /*007e*/ 	.short	0x0024


	//----- nvinfo : EIATTR_PARAM_CBANK
	.align		4
        /*0080*/ 	.byte	0x04, 0x0a
        /*0082*/ 	.short	(.L_291 - .L_290)
	.align		4
.L_290:
        /*0084*/ 	.word	index@(.nv.constant0._ZN4vllm35silu_and_mul_per_block_quant_kernelIN3c108BFloat16ENS1_13Float8_e4m3fnELb1ELi64EEEvPT0_PfPKT_PKfi)
        /*0088*/ 	.short	0x0380
        /*008a*/ 	.short	0x0024


	//----- nvinfo : EIATTR_SW_WAR
	.align		4
.L_291:
        /*008c*/ 	.byte	0x04, 0x36
        /*008e*/ 	.short	(.L_293 - .L_292)
.L_292:
        /*0090*/ 	.word	0x00000008
.L_293:


//--------------------- .nv.info._ZN4vllm35silu_and_mul_per_block_quant_kernelIN3c108BFloat16ENS1_13Float8_e4m3fnELb0ELi128EEEvPT0_PfPKT_PKfi --------------------------
	.section	.nv.info._ZN4vllm35silu_and_mul_per_block_quant_kernelIN3c108BFloat16ENS1_13Float8_e4m3fnELb0ELi128EEEvPT0_PfPKT_PKfi,"",@"SHT_CUDA_INFO"
	.sectionflags	@""
	.align	4


	//----- nvinfo : EIATTR_CUDA_API_VERSION
	.align		4
        /*0000*/ 	.byte	0x04, 0x37
        /*0002*/ 	.short	(.L_295 - .L_294)
.L_294:
        /*0004*/ 	.word	0x00000082


	//----- nvinfo : EIATTR_KPARAM_INFO
	.align		4
.L_295:
        /*0008*/ 	.byte	0x04, 0x17
        /*000a*/ 	.short	(.L_297 - .L_296)
.L_296:
        /*000c*/ 	.word	0x00000000
        /*0010*/ 	.short	0x0004
        /*0012*/ 	.short	0x0020
        /*0014*/ 	.byte	0x00, 0xf0, 0x11, 0x00


	//----- nvinfo : EIATTR_KPARAM_INFO
	.align		4
.L_297:
        /*0018*/ 	.byte	0x04, 0x17
        /*001a*/ 	.short	(.L_299 - .L_298)
.L_298:
        /*001c*/ 	.word	0x00000000
        /*0020*/ 	.short	0x0003
        /*0022*/ 	.short	0x0018
        /*0024*/ 	.byte	0x00, 0xf5, 0x21, 0x00


	//----- nvinfo : EIATTR_KPARAM_INFO
	.align		4
.L_299:
        /*0028*/ 	.byte	0x04, 0x17
        /*002a*/ 	.short	(.L_301 - .L_300)
.L_300:
        /*002c*/ 	.word	0x00000000
        /*0030*/ 	.short	0x0002
        /*0032*/ 	.short	0x0010
        /*0034*/ 	.byte	0x00, 0xf5, 0x21, 0x00


	//----- nvinfo : EIATTR_KPARAM_INFO
	.align		4
.L_301:
        /*0038*/ 	.byte	0x04, 0x17
        /*003a*/ 	.short	(.L_303 - .L_302)
.L_302:
        /*003c*/ 	.word	0x00000000
        /*0040*/ 	.short	0x0001
        /*0042*/ 	.short	0x0008
        /*0044*/ 	.byte	0x00, 0xf5, 0x21, 0x00


	//----- nvinfo : EIATTR_KPARAM_INFO
	.align		4
.L_303:
        /*0048*/ 	.byte	0x04, 0x17
        /*004a*/ 	.short	(.L_305 - .L_304)
.L_304:
        /*004c*/ 	.word	0x00000000
        /*0050*/ 	.short	0x0000
        /*0052*/ 	.short	0x0000
        /*0054*/ 	.byte	0x00, 0xf5, 0x21, 0x00


	//----- nvinfo : EIATTR_SPARSE_MMA_MASK
	.align		4
.L_305:
        /*0058*/ 	.byte	0x03, 0x50
        /*005a*/ 	.short	0x0000


	//----- nvinfo : EIATTR_MAXREG_COUNT
	.align		4
        /*005c*/ 	.byte	0x03, 0x1b
        /*005e*/ 	.short	0x00ff


	//----- nvinfo : EIATTR_NUM_BARRIERS
	.align		4
        /*0060*/ 	.byte	0x02, 0x4c
        /*0062*/ 	.byte	0x01
	.zero		1


	//----- nvinfo : EIATTR_MERCURY_ISA_VERSION
	.align		4
        /*0064*/ 	.byte	0x03, 0x5f
        /*0066*/ 	.short	0x0101


	//----- nvinfo : EIATTR_VRC_CTA_INIT_COUNT
	.align		4
        /*0068*/ 	.byte	0x02, 0x4a
	.zero		1
	.zero		1


	//----- nvinfo : EIATTR_EXIT_INSTR_OFFSETS
	.align		4
        /*006c*/ 	.byte	0x04, 0x1c
        /*006e*/ 	.short	(.L_307 - .L_306)


	//   ....[0]....
.L_306:
        /*0070*/ 	.word	0x00000790


	//----- nvinfo : EIATTR_CRS_STACK_SIZE
	.align		4
.L_307:
        /*0074*/ 	.byte	0x04, 0x1e
        /*0076*/ 	.short	(.L_309 - .L_308)
.L_308:
        /*0078*/ 	.word	0x00000000


	//----- nvinfo : EIATTR_CBANK_PARAM_SIZE
	.align		4
.L_309:
        /*007c*/ 	.byte	0x03, 0x19
        /*007e*/ 	.short	0x0024


	//----- nvinfo : EIATTR_PARAM_CBANK
	.align		4
        /*0080*/ 	.byte	0x04, 0x0a
        /*0082*/ 	.short	(.L_311 - .L_310)
	.align		4
.L_310:
        /*0084*/ 	.word	index@(.nv.constant0._ZN4vllm35silu_and_mul_per_block_quant_kernelIN3c108BFloat16ENS1_13Float8_e4m3fnELb0ELi128EEEvPT0_PfPKT_PKfi)
        /*0088*/ 	.short	0x0380
        /*008a*/ 	.short	0x0024


	//----- nvinfo : EIATTR_SW_WAR
	.align		4
.L_311:
        /*008c*/ 	.byte	0x04, 0x36
        /*008e*/ 	.short	(.L_313 - .L_312)
.L_312:
        /*0090*/ 	.word	0x00000008
.L_313:


//--------------------- .nv.info._ZN4vllm35silu_and_mul_per_block_quant_kernelIN3c108BFloat16ENS1_13Float8_e4m3fnELb1ELi128EEEvPT0_PfPKT_PKfi --------------------------
	.section	.nv.info._ZN4vllm35silu_and_mul_per_block_quant_kernelIN3c108BFloat16ENS1_13Float8_e4m3fnELb1ELi128EEEvPT0_PfPKT_PKfi,"",@"SHT_CUDA_INFO"
	.sectionflags	@""
	.align	4


	//----- nvinfo : EIATTR_CUDA_API_VERSION
	.align		4
        /*0000*/ 	.byte	0x04, 0x37
        /*0002*/ 	.short	(.L_315 - .L_314)
.L_314:
        /*0004*/ 	.word	0x00000082


	//----- nvinfo : EIATTR_KPARAM_INFO
	.align		4
.L_315:
        /*0008*/ 	.byte	0x04, 0x17
        /*000a*/ 	.short	(.L_317 - .L_316)
.L_316:
        /*000c*/ 	.word	0x00000000
        /*0010*/ 	.short	0x0004
        /*0012*/ 	.short	0x0020
        /*0014*/ 	.byte	0x00, 0xf0, 0x11, 0x00


	//----- nvinfo : EIATTR_KPARAM_INFO
	.align		4
.L_317:
        /*0018*/ 	.byte	0x04, 0x17
        /*001a*/ 	.short	(.L_319 - .L_318)
.L_318:
        /*001c*/ 	.word	0x00000000
        /*0020*/ 	.short	0x0003
        /*0022*/ 	.short	0x0018
        /*0024*/ 	.byte	0x00, 0xf5, 0x21, 0x00


	//----- nvinfo : EIATTR_KPARAM_INFO
	.align		4
.L_319:
        /*0028*/ 	.byte	0x04, 0x17
        /*002a*/ 	.short	(.L_321 - .L_320)
.L_320:
        /*002c*/ 	.word	0x00000000
        /*0030*/ 	.short	0x0002
        /*0032*/ 	.short	0x0010
        /*0034*/ 	.byte	0x00, 0xf5, 0x21, 0x00


	//----- nvinfo : EIATTR_KPARAM_INFO
	.align		4
.L_321:
        /*0038*/ 	.byte	0x04, 0x17
        /*003a*/ 	.short	(.L_323 - .L_322)
.L_322:
        /*003c*/ 	.word	0x00000000
        /*0040*/ 	.short	0x0001
        /*0042*/ 	.short	0x0008
        /*0044*/ 	.byte	0x00, 0xf5, 0x21, 0x00


	//----- nvinfo : EIATTR_KPARAM_INFO
	.align		4
.L_323:
        /*0048*/ 	.byte	0x04, 0x17
        /*004a*/ 	.short	(.L_325 - .L_324)
.L_324:
        /*004c*/ 	.word	0x00000000
        /*0050*/ 	.short	0x0000
        /*0052*/ 	.short	0x0000
        /*0054*/ 	.byte	0x00, 0xf5, 0x21, 0x00


	//----- nvinfo : EIATTR_SPARSE_MMA_MASK
	.align		4
.L_325:
        /*0058*/ 	.byte	0x03, 0x50
        /*005a*/ 	.short	0x0000


	//----- nvinfo : EIATTR_MAXREG_COUNT
	.align		4
        /*005c*/ 	.byte	0x03, 0x1b
        /*005e*/ 	.short	0x00ff


	//----- nvinfo : EIATTR_NUM_BARRIERS
	.align		4
        /*0060*/ 	.byte	0x02, 0x4c
        /*0062*/ 	.byte	0x01
	.zero		1


	//----- nvinfo : EIATTR_MERCURY_ISA_VERSION
	.align		4
        /*0064*/ 	.byte	0x03, 0x5f
        /*0066*/ 	.short	0x0101


	//----- nvinfo : EIATTR_VRC_CTA_INIT_COUNT
	.align		4
        /*0068*/ 	.byte	0x02, 0x4a
	.zero		1
	.zero		1


	//----- nvinfo : EIATTR_EXIT_INSTR_OFFSETS
	.align		4
        /*006c*/ 	.byte	0x04, 0x1c
        /*006e*/ 	.short	(.L_327 - .L_326)


	//   ....[0]....
.L_326:
        /*0070*/ 	.word	0x00000790


	//----- nvinfo : EIATTR_CRS_STACK_SIZE
	.align		4
.L_327:
        /*0074*/ 	.byte	0x04, 0x1e
        /*0076*/ 	.short	(.L_329 - .L_328)
.L_328:
        /*0078*/ 	.word	0x00000000


	//----- nvinfo : EIATTR_CBANK_PARAM_SIZE
	.align		4
.L_329:
        /*007c*/ 	.byte	0x03, 0x19
        /*007e*/ 	.short	0x0024


	//----- nvinfo : EIATTR_PARAM_CBANK
	.align		4
        /*0080*/ 	.byte	0x04, 0x0a
        /*0082*/ 	.short	(.L_331 - .L_330)
	.align		4
.L_330:
        /*0084*/ 	.word	index@(.nv.constant0._ZN4vllm35silu_and_mul_per_block_quant_kernelIN3c108BFloat16ENS1_13Float8_e4m3fnELb1ELi128EEEvPT0_PfPKT_PKfi)
        /*0088*/ 	.short	0x0380
        /*008a*/ 	.short	0x0024


	//----- nvinfo : EIATTR_SW_WAR
	.align		4
.L_331:
        /*008c*/ 	.byte	0x04, 0x36
        /*008e*/ 	.short	(.L_333 - .L_332)
.L_332:
        /*0090*/ 	.word	0x00000008
.L_333:


//--------------------- .nv.info._ZN4vllm35silu_and_mul_per_block_quant_kernelIN3c104HalfEaLb0ELi64EEEvPT0_PfPKT_PKfi --------------------------
	.section	.nv.info._ZN4vllm35silu_and_mul_per_block_quant_kernelIN3c104HalfEaLb0ELi64EEEvPT0_PfPKT_PKfi,"",@"SHT_CUDA_INFO"
	.sectionflags	@""
	.align	4


	//----- nvinfo : EIATTR_CUDA_API_VERSION
	.align		4
        /*0000*/ 	.byte	0x04, 0x37
        /*0002*/ 	.short	(.L_335 - .L_334)
.L_334:
        /*0004*/ 	.word	0x00000082


	//----- nvinfo : EIATTR_KPARAM_INFO
	.align		4
.L_335:
        /*0008*/ 	.byte	0x04, 0x17
        /*000a*/ 	.short	(.L_337 - .L_336)
.L_336:
        /*000c*/ 	.word	0x00000000
        /*0010*/ 	.short	0x0004
        /*0012*/ 	.short	0x0020
        /*0014*/ 	.byte	0x00, 0xf0, 0x11, 0x00


	//----- nvinfo : EIATTR_KPARAM_INFO
	.align		4
.L_337:
        /*0018*/ 	.byte	0x04, 0x17
        /*001a*/ 	.short	(.L_339 - .L_338)
.L_338:
        /*001c*/ 	.word	0x00000000
        /*0020*/ 	.short	0x0003
        /*0022*/ 	.short	0x0018
        /*0024*/ 	.byte	0x00, 0xf5, 0x21, 0x00


	//----- nvinfo : EIATTR_KPARAM_INFO
	.align		4
.L_339:
        /*0028*/ 	.byte	0x04, 0x17
        /*002a*/ 	.short	(.L_341 - .L_340)
.L_340:
        /*002c*/ 	.word	0x00000000
        /*0030*/ 	.short	0x0002
        /*0032*/ 	.short	0x0010
        /*0034*/ 	.byte	0x00, 0xf5, 0x21, 0x00


	//----- nvinfo : EIATTR_KPARAM_INFO
	.align		4
.L_341:
        /*0038*/ 	.byte	0x04, 0x17
        /*003a*/ 	.short	(.L_343 - .L_342)
.L_342:
        /*003c*/ 	.word	0x00000000
        /*0040*/ 	.short	0x0001
        /*0042*/ 	.short	0x0008
        /*0044*/ 	.byte	0x00, 0xf5, 0x21, 0x00


	//----- nvinfo : EIATTR_KPARAM_INFO
	.align		4
.L_343:
        /*0048*/ 	.byte	0x04, 0x17
        /*004a*/ 	.short	(.L_345 - .L_344)
.L_344:
        /*004c*/ 	.word	0x00000000
        /*0050*/ 	.short	0x0000
        /*0052*/ 	.short	0x0000
        /*0054*/ 	.byte	0x00, 0xf5, 0x21, 0x00


	//----- nvinfo : EIATTR_SPARSE_MMA_MASK
	.align		4
.L_345:
        /*0058*/ 	.byte	0x03, 0x50
        /*005a*/ 	.short	0x0000


	//----- nvinfo : EIATTR_MAXREG_COUNT
	.align		4
        /*005c*/ 	.byte	0x03, 0x1b
        /*005e*/ 	.short	0x00ff


	//----- nvinfo : EIATTR_NUM_BARRIERS
	.align		4
        /*0060*/ 	.byte	0x02, 0x4c
        /*0062*/ 	.byte	0x01
	.zero		1


	//----- nvinfo : EIATTR_MERCURY_ISA_VERSION
	.align		4
        /*0064*/ 	.byte	0x03, 0x5f
        /*0066*/ 	.short	0x0101


	//----- nvinfo : EIATTR_VRC_CTA_INIT_COUNT
	.align		4
        /*0068*/ 	.byte	0x02, 0x4a
	.zero		1
	.zero		1


	//----- nvinfo : EIATTR_EXIT_INSTR_OFFSETS
	.align		4
        /*006c*/ 	.byte	0x04, 0x1c
        /*006e*/ 	.short	(.L_347 - .L_346)


	//   ....[0]....
.L_346:
        /*0070*/ 	.word	0x00000640


	//----- nvinfo : EIATTR_CRS_STACK_SIZE
	.align		4
.L_347:
        /*0074*/ 	.byte	0x04, 0x1e
        /*0076*/ 	.short	(.L_349 - .L_348)
.L_348:
        /*0078*/ 	.word	0x00000000


	//----- nvinfo : EIATTR_CBANK_PARAM_SIZE
	.align		4
.L_349:
        /*007c*/ 	.byte	0x03, 0x19
        /*007e*/ 	.short	0x0024


	//----- nvinfo : EIATTR_PARAM_CBANK
	.align		4
        /*0080*/ 	.byte	0x04, 0x0a
        /*0082*/ 	.short	(.L_351 - .L_350)
	.align		4
.L_350:
        /*0084*/ 	.word	index@(.nv.constant0._ZN4vllm35silu_and_mul_per_block_quant_kernelIN3c104HalfEaLb0ELi64EEEvPT0_PfPKT_PKfi)
        /*0088*/ 	.short	0x0380
        /*008a*/ 	.short	0x0024


	//----- nvinfo : EIATTR_SW_WAR
	.align		4
.L_351:
        /*008c*/ 	.byte	0x04, 0x36
        /*008e*/ 	.short	(.L_353 - .L_352)
.L_352:
        /*0090*/ 	.word	0x00000008
.L_353:


//--------------------- .nv.info._ZN4vllm35silu_and_mul_per_block_quant_kernelIN3c104HalfEaLb1ELi64EEEvPT0_PfPKT_PKfi --------------------------
	.section	.nv.info._ZN4vllm35silu_and_mul_per_block_quant_kernelIN3c104HalfEaLb1ELi64EEEvPT0_PfPKT_PKfi,"",@"SHT_CUDA_INFO"
	.sectionflags	@""
	.align	4


	//----- nvinfo : EIATTR_CUDA_API_VERSION
	.align		4
        /*0000*/ 	.byte	0x04, 0x37
        /*0002*/ 	.short	(.L_355 - .L_354)
.L_354:
        /*0004*/ 	.word	0x00000082


	//----- nvinfo : EIATTR_KPARAM_INFO
	.align		4
.L_355:
        /*0008*/ 	.byte	0x04, 0x17
        /*000a*/ 	.short	(.L_357 - .L_356)
.L_356:
        /*000c*/ 	.word	0x00000000
        /*0010*/ 	.short	0x0004
        /*0012*/ 	.short	0x0020
        /*0014*/ 	.byte	0x00, 0xf0, 0x11, 0x00


	//----- nvinfo : EIATTR_KPARAM_INFO
	.align		4
.L_357:
        /*0018*/ 	.byte	0x04, 0x17
        /*001a*/ 	.short	(.L_359 - .L_358)
.L_358:
        /*001c*/ 	.word	0x00000000
        /*0020*/ 	.short	0x0003
        /*0022*/ 	.short	0x0018
        /*0024*/ 	.byte	0x00, 0xf5, 0x21, 0x00


	//----- nvinfo : EIATTR_KPARAM_INFO
	.align		4
.L_359:
        /*0028*/ 	.byte	0x04, 0x17
        /*002a*/ 	.short	(.L_361 - .L_360)
.L_360:
        /*002c*/ 	.word	0x00000000
        /*0030*/ 	.short	0x0002
        /*0032*/ 	.short	0x0010
        /*0034*/ 	.byte	0x00, 0xf5, 0x21, 0x00


	//----- nvinfo : EIATTR_KPARAM_INFO
	.align		4
.L_361:
        /*0038*/ 	.byte	0x04, 0x17
        /*003a*/ 	.short	(.L_363 - .L_362)
.L_362:
        /*003c*/ 	.word	0x00000000
        /*0040*/ 	.short	0x0001
        /*0042*/ 	.short	0x0008
        /*0044*/ 	.byte	0x00, 0xf5, 0x21, 0x00


	//----- nvinfo : EIATTR_KPARAM_INFO
	.align		4
.L_363:
        /*0048*/ 	.byte	0x04, 0x17
        /*004a*/ 	.short	(.L_365 - .L_364)
.L_364:
        /*004c*/ 	.word	0x00000000
        /*0050*/ 	.short	0x0000
        /*0052*/ 	.short	0x0000
        /*0054*/ 	.byte	0x00, 0xf5, 0x21, 0x00


	//----- nvinfo : EIATTR_SPARSE_MMA_MASK
	.align		4
.L_365:
        /*0058*/ 	.byte	0x03, 0x50
        /*005a*/ 	.short	0x0000


	//----- nvinfo : EIATTR_MAXREG_COUNT
	.align		4
        /*005c*/ 	.byte	0x03, 0x1b
        /*005e*/ 	.short	0x00ff


	//----- nvinfo : EIATTR_NUM_BARRIERS
	.align		4
        /*0060*/ 	.byte	0x02, 0x4c
        /*0062*/ 	.byte	0x01
	.zero		1


	//----- nvinfo : EIATTR_MERCURY_ISA_VERSION
	.align		4
        /*0064*/ 	.byte	0x03, 0x5f
        /*0066*/ 	.short	0x0101


	//----- nvinfo : EIATTR_VRC_CTA_INIT_COUNT
	.align		4
        /*0068*/ 	.byte	0x02, 0x4a
	.zero		1
	.zero		1


	//----- nvinfo : EIATTR_EXIT_INSTR_OFFSETS
	.align		4
        /*006c*/ 	.byte	0x04, 0x1c
        /*006e*/ 	.short	(.L_367 - .L_366)


	//   ....[0]....
.L_366:
        /*0070*/ 	.word	0x00000640


	//----- nvinfo : EIATTR_CRS_STACK_SIZE
	.align		4
.L_367:
        /*0074*/ 	.byte	0x04, 0x1e
        /*0076*/ 	.short	(.L_369 - .L_368)
.L_368:
        /*0078*/ 	.word	0x00000000


	//----- nvinfo : EIATTR_CBANK_PARAM_SIZE
	.align		4
.L_369:
        /*007c*/ 	.byte	0x03, 0x19
        /*007e*/ 	.short	0x0024


	//----- nvinfo : EIATTR_PARAM_CBANK
	.align		4
        /*0080*/ 	.byte	0x04, 0x0a
        /*0082*/ 	.short	(.L_371 - .L_370)
	.align		4
.L_370:
        /*0084*/ 	.word	index@(.nv.constant0._ZN4vllm35silu_and_mul_per_block_quant_kernelIN3c104HalfEaLb1ELi64EEEvPT0_PfPKT_PKfi)
        /*0088*/ 	.short	0x0380
        /*008a*/ 	.short	0x0024


	//----- nvinfo : EIATTR_SW_WAR
	.align		4
.L_371:
        /*008c*/ 	.byte	0x04, 0x36
        /*008e*/ 	.short	(.L_373 - .L_372)
.L_372:
        /*0090*/ 	.word	0x00000008
.L_373:


//--------------------- .nv.info._ZN4vllm35silu_and_mul_per_block_quant_kernelIN3c104HalfEaLb0ELi128EEEvPT0_PfPKT_PKfi --------------------------
	.section	.nv.info._ZN4vllm35silu_and_mul_per_block_quant_kernelIN3c104HalfEaLb0ELi128EEEvPT0_PfPKT_PKfi,"",@"SHT_CUDA_INFO"
	.sectionflags	@""
	.align	4


	//----- nvinfo : EIATTR_CUDA_API_VERSION
	.align		4
        /*0000*/ 	.byte	0x04, 0x37
        /*0002*/ 	.short	(.L_375 - .L_374)
.L_374:
        /*0004*/ 	.word	0x00000082


	//----- nvinfo : EIATTR_KPARAM_INFO
	.align		4
.L_375:
        /*0008*/ 	.byte	0x04, 0x17
        /*000a*/ 	.short	(.L_377 - .L_376)
.L_376:
        /*000c*/ 	.word	0x00000000
        /*0010*/ 	.short	0x0004
        /*0012*/ 	.short	0x0020
        /*0014*/ 	.byte	0x00, 0xf0, 0x11, 0x00


	//----- nvinfo : EIATTR_KPARAM_INFO
	.align		4
.L_377:
        /*0018*/ 	.byte	0x04, 0x17
        /*001a*/ 	.short	(.L_379 - .L_378)
.L_378:
        /*001c*/ 	.word	0x00000000
        /*0020*/ 	.short	0x0003
        /*0022*/ 	.short	0x0018
        /*0024*/ 	.byte	0x00, 0xf5, 0x21, 0x00


	//----- nvinfo : EIATTR_KPARAM_INFO
	.align		4
.L_379:
        /*0028*/ 	.byte	0x04, 0x17
        /*002a*/ 	.short	(.L_381 - .L_380)
.L_380:
        /*002c*/ 	.word	0x00000000
        /*0030*/ 	.short	0x0002
        /*0032*/ 	.short	0x0010
        /*0034*/ 	.byte	0x00, 0xf5, 0x21, 0x00


	//----- nvinfo : EIATTR_KPARAM_INFO
	.align		4
.L_381:
        /*0038*/ 	.byte	0x04, 0x17
        /*003a*/ 	.short	(.L_383 - .L_382)
.L_382:
        /*003c*/ 	.word	0x00000000
        /*0040*/ 	.short	0x0001
        /*0042*/ 	.short	0x0008
        /*0044*/ 	.byte	0x00, 0xf5, 0x21, 0x00


	//----- nvinfo : EIATTR_KPARAM_INFO
	.align		4
.L_383:
        /*0048*/ 	.byte	0x04, 0x17
        /*004a*/ 	.short	(.L_385 - .L_384)
.L_384:
        /*004c*/ 	.word	0x00000000
        /*0050*/ 	.short	0x0000
        /*0052*/ 	.short	0x0000
        /*0054*/ 	.byte	0x00, 0xf5, 0x21, 0x00


	//----- nvinfo : EIATTR_SPARSE_MMA_MASK
	.align		4
.L_385:
        /*0058*/ 	.byte	0x03, 0x50
        /*005a*/ 	.short	0x0000


	//----- nvinfo : EIATTR_MAXREG_COUNT
	.align		4
        /*005c*/ 	.byte	0x03, 0x1b
        /*005e*/ 	.short	0x00ff


	//----- nvinfo : EIATTR_NUM_BARRIERS
	.align		4
        /*0060*/ 	.byte	0x02, 0x4c
        /*0062*/ 	.byte	0x01
	.zero		1


	//----- nvinfo : EIATTR_MERCURY_ISA_VERSION
	.align		4
        /*0064*/ 	.byte	0x03, 0x5f
        /*0066*/ 	.short	0x0101


	//----- nvinfo : EIATTR_VRC_CTA_INIT_COUNT
	.align		4
        /*0068*/ 	.byte	0x02, 0x4a
	.zero		1
	.zero		1


	//----- nvinfo : EIATTR_EXIT_INSTR_OFFSETS
	.align		4
        /*006c*/ 	.byte	0x04, 0x1c
        /*006e*/ 	.short	(.L_387 - .L_386)


	//   ....[0]....
.L_386:
        /*0070*/ 	.word	0x000006a0


	//----- nvinfo : EIATTR_CRS_STACK_SIZE
	.align		4
.L_387:
        /*0074*/ 	.byte	0x04, 0x1e
        /*0076*/ 	.short	(.L_389 - .L_388)
.L_388:
        /*0078*/ 	.word	0x00000000


	//----- nvinfo : EIATTR_CBANK_PARAM_SIZE
	.align		4
.L_389:
        /*007c*/ 	.byte	0x03, 0x19
        /*007e*/ 	.short	0x0024


	//----- nvinfo : EIATTR_PARAM_CBANK
	.align		4
        /*0080*/ 	.byte	0x04, 0x0a
        /*0082*/ 	.short	(.L_391 - .L_390)
	.align		4
.L_390:
        /*0084*/ 	.word	index@(.nv.constant0._ZN4vllm35silu_and_mul_per_block_quant_kernelIN3c104HalfEaLb0ELi128EEEvPT0_PfPKT_PKfi)
        /*0088*/ 	.short	0x0380
        /*008a*/ 	.short	0x0024


	//----- nvinfo : EIATTR_SW_WAR
	.align		4
.L_391:
        /*008c*/ 	.byte	0x04, 0x36
        /*008e*/ 	.short	(.L_393 - .L_392)
.L_392:
        /*0090*/ 	.word	0x00000008
.L_393:


//--------------------- .nv.info._ZN4vllm35silu_and_mul_per_block_quant_kernelIN3c104HalfEaLb1ELi128EEEvPT0_PfPKT_PKfi --------------------------
	.section	.nv.info._ZN4vllm35silu_and_mul_per_block_quant_kernelIN3c104HalfEaLb1ELi128EEEvPT0_PfPKT_PKfi,"",@"SHT_CUDA_INFO"
	.sectionflags	@""
	.align	4


	//----- nvinfo : EIATTR_CUDA_API_VERSION
	.align		4
        /*0000*/ 	.byte	0x04, 0x37
        /*0002*/ 	.short	(.L_395 - .L_394)
.L_394:
        /*0004*/ 	.word	0x00000082


	//----- nvinfo : EIATTR_KPARAM_INFO
	.align		4
.L_395:
        /*0008*/ 	.byte	0x04, 0x17
        /*000a*/ 	.short	(.L_397 - .L_396)
.L_396:
        /*000c*/ 	.word	0x00000000
        /*0010*/ 	.short	0x0004
        /*0012*/ 	.short	0x0020
        /*0014*/ 	.byte	0x00, 0xf0, 0x11, 0x00


	//----- nvinfo : EIATTR_KPARAM_INFO
	.align		4
.L_397:
        /*0018*/ 	.byte	0x04, 0x17
        /*001a*/ 	.short	(.L_399 - .L_398)
.L_398:
        /*001c*/ 	.word	0x00000000
        /*0020*/ 	.short	0x0003
        /*0022*/ 	.short	0x0018
        /*0024*/ 	.byte	0x00, 0xf5, 0x21, 0x00


	//----- nvinfo : EIATTR_KPARAM_INFO
	.align		4
.L_399:
        /*0028*/ 	.byte	0x04, 0x17
        /*002a*/ 	.short	(.L_401 - .L_400)
.L_400:
        /*002c*/ 	.word	0x00000000
        /*0030*/ 	.short	0x0002
        /*0032*/ 	.short	0x0010
        /*0034*/ 	.byte	0x00, 0xf5, 0x21, 0x00


	//----- nvinfo : EIATTR_KPARAM_INFO
	.align		4
.L_401:
        /*0038*/ 	.byte	0x04, 0x17
        /*003a*/ 	.short	(.L_403 - .L_402)
.L_402:
        /*003c*/ 	.word	0x00000000
        /*0040*/ 	.short	0x0001
        /*0042*/ 	.short	0x0008
        /*0044*/ 	.byte	0x00, 0xf5, 0x21, 0x00


	//----- nvinfo : EIATTR_KPARAM_INFO
	.align		4
.L_403:
        /*0048*/ 	.byte	0x04, 0x17
        /*004a*/ 	.short	(.L_405 - .L_404)
.L_404:
        /*004c*/ 	.word	0x00000000
        /*0050*/ 	.short	0x0000
        /*0052*/ 	.short	0x0000
        /*0054*/ 	.byte	0x00, 0xf5, 0x21, 0x00


	//----- nvinfo : EIATTR_SPARSE_MMA_MASK
	.align		4
.L_405:
        /*0058*/ 	.byte	0x03, 0x50
        /*005a*/ 	.short	0x0000


	//----- nvinfo : EIATTR_MAXREG_COUNT
	.align		4
        /*005c*/ 	.byte	0x03, 0x1b
        /*005e*/ 	.short	0x00ff


	//----- nvinfo : EIATTR_NUM_BARRIERS
	.align		4
        /*0060*/ 	.byte	0x02, 0x4c
        /*0062*/ 	.byte	0x01
	.zero		1


	//----- nvinfo : EIATTR_MERCURY_ISA_VERSION
	.align		4
        /*0064*/ 	.byte	0x03, 0x5f
        /*0066*/ 	.short	0x0101


	//----- nvinfo : EIATTR_VRC_CTA_INIT_COUNT
	.align		4
        /*0068*/ 	.byte	0x02, 0x4a
	.zero		1
	.zero		1


	//----- nvinfo : EIATTR_EXIT_INSTR_OFFSETS
	.align		4
        /*006c*/ 	.byte	0x04, 0x1c
        /*006e*/ 	.short	(.L_407 - .L_406)


	//   ....[0]....
.L_406:
        /*0070*/ 	.word	0x000006a0


	//----- nvinfo : EIATTR_CRS_STACK_SIZE
	.align		4
.L_407:
        /*0074*/ 	.byte	0x04, 0x1e
        /*0076*/ 	.short	(.L_409 - .L_408)
.L_408:
        /*0078*/ 	.word	0x00000000


	//----- nvinfo : EIATTR_CBANK_PARAM_SIZE
	.align		4
.L_409:
        /*007c*/ 	.byte	0x03, 0x19
        /*007e*/ 	.short	0x0024


	//----- nvinfo : EIATTR_PARAM_CBANK
	.align		4
        /*0080*/ 	.byte	0x04, 0x0a
        /*0082*/ 	.short	(.L_411 - .L_410)
	.align		4
.L_410:
        /*0084*/ 	.word	index@(.nv.constant0._ZN4vllm35silu_and_mul_per_block_quant_kernelIN3c104HalfEaLb1ELi128EEEvPT0_PfPKT_PKfi)
        /*0088*/ 	.short	0x0380
        /*008a*/ 	.short	0x0024


	//----- nvinfo : EIATTR_SW_WAR
	.align		4
.L_411:
        /*008c*/ 	.byte	0x04, 0x36
        /*008e*/ 	.short	(.L_413 - .L_412)
.L_412:
        /*0090*/ 	.word	0x00000008
.L_413:


//--------------------- .nv.info._ZN4vllm35silu_and_mul_per_block_quant_kernelIN3c104HalfENS1_13Float8_e4m3fnELb0ELi64EEEvPT0_PfPKT_PKfi --------------------------
	.section	.nv.info._ZN4vllm35silu_and_mul_per_block_quant_kernelIN3c104HalfENS1_13Float8_e4m3fnELb0ELi64EEEvPT0_PfPKT_PKfi,"",@"SHT_CUDA_INFO"
	.sectionflags	@""
	.align	4


	//----- nvinfo : EIATTR_CUDA_API_VERSION
	.align		4
        /*0000*/ 	.byte	0x04, 0x37
        /*0002*/ 	.short	(.L_415 - .L_414)
.L_414:
        /*0004*/ 	.word	0x00000082


	//----- nvinfo : EIATTR_KPARAM_INFO
	.align		4
.L_415:
        /*0008*/ 	.byte	0x04, 0x17
        /*000a*/ 	.short	(.L_417 - .L_416)
.L_416:
        /*000c*/ 	.word	0x00000000
        /*0010*/ 	.short	0x0004
        /*0012*/ 	.short	0x0020
        /*0014*/ 	.byte	0x00, 0xf0, 0x11, 0x00


	//----- nvinfo : EIATTR_KPARAM_INFO
	.align		4
.L_417:
        /*0018*/ 	.byte	0x04, 0x17
        /*001a*/ 	.short	(.L_419 - .L_418)
.L_418:
        /*001c*/ 	.word	0x00000000
        /*0020*/ 	.short	0x0003
        /*0022*/ 	.short	0x0018
        /*0024*/ 	.byte	0x00, 0xf5, 0x21, 0x00


	//----- nvinfo : EIATTR_KPARAM_INFO
	.align		4
.L_419:
        /*0028*/ 	.byte	0x04, 0x17
        /*002a*/ 	.short	(.L_421 - .L_420)
.L_420:
        /*002c*/ 	.word	0x00000000
        /*0030*/ 	.short	0x0002
        /*0032*/ 	.short	0x0010
        /*0034*/ 	.byte	0x00, 0xf5, 0x21, 0x00


	//----- nvinfo : EIATTR_KPARAM_INFO
	.align		4
.L_421:
        /*0038*/ 	.byte	0x04, 0x17
        /*003a*/ 	.short	(.L_423 - .L_422)
.L_422:
        /*003c*/ 	.word	0x00000000
        /*0040*/ 	.short	0x0001
        /*0042*/ 	.short	0x0008
        /*0044*/ 	.byte	0x00, 0xf5, 0x21, 0x00


	//----- nvinfo : EIATTR_KPARAM_INFO
	.align		4
.L_423:
        /*0048*/ 	.byte	0x04, 0x17
        /*004a*/ 	.short	(.L_425 - .L_424)
.L_424:
        /*004c*/ 	.word	0x00000000
        /*0050*/ 	.short	0x0000
        /*0052*/ 	.short	0x0000
        /*0054*/ 	.byte	0x00, 0xf5, 0x21, 0x00


	//----- nvinfo : EIATTR_SPARSE_MMA_MASK
	.align		4
.L_425:
        /*0058*/ 	.byte	0x03, 0x50
        /*005a*/ 	.short	0x0000


	//----- nvinfo : EIATTR_MAXREG_COUNT
	.align		4
        /*005c*/ 	.byte	0x03, 0x1b
        /*005e*/ 	.short	0x00ff


	//----- nvinfo : EIATTR_NUM_BARRIERS
	.align		4
        /*0060*/ 	.byte	0x02, 0x4c
        /*0062*/ 	.byte	0x01
	.zero		1


	//----- nvinfo : EIATTR_MERCURY_ISA_VERSION
	.align		4
        /*0064*/ 	.byte	0x03, 0x5f
        /*0066*/ 	.short	0x0101


	//----- nvinfo : EIATTR_VRC_CTA_INIT_COUNT
	.align		4
        /*0068*/ 	.byte	0x02, 0x4a
	.zero		1
	.zero		1


	//----- nvinfo : EIATTR_EXIT_INSTR_OFFSETS
	.align		4
        /*006c*/ 	.byte	0x04, 0x1c
        /*006e*/ 	.short	(.L_427 - .L_426)


	//   ....[0]....
.L_426:
        /*0070*/ 	.word	0x00000730


	//----- nvinfo : EIATTR_CRS_STACK_SIZE
	.align		4
.L_427:
        /*0074*/ 	.byte	0x04, 0x1e
        /*0076*/ 	.short	(.L_429 - .L_428)
.L_428:
        /*0078*/ 	.word	0x00000000


	//----- nvinfo : EIATTR_CBANK_PARAM_SIZE
	.align		4
.L_429:
        /*007c*/ 	.byte	0x03, 0x19
        /*007e*/ 	.short	0x0024


	//----- nvinfo : EIATTR_PARAM_CBANK
	.align		4
        /*0080*/ 	.byte	0x04, 0x0a
        /*0082*/ 	.short	(.L_431 - .L_430)
	.align		4
.L_430:
        /*0084*/ 	.word	index@(.nv.constant0._ZN4vllm35silu_and_mul_per_block_quant_kernelIN3c104HalfENS1_13Float8_e4m3fnELb0ELi64EEEvPT0_PfPKT_PKfi)
        /*0088*/ 	.short	0x0380
        /*008a*/ 	.short	0x0024


	//----- nvinfo : EIATTR_SW_WAR
	.align		4
.L_431:
        /*008c*/ 	.byte	0x04, 0x36
        /*008e*/ 	.short	(.L_433 - .L_432)
.L_432:
        /*0090*/ 	.word	0x00000008
.L_433:


//--------------------- .nv.info._ZN4vllm35silu_and_mul_per_block_quant_kernelIN3c104HalfENS1_13Float8_e4m3fnELb1ELi64EEEvPT0_PfPKT_PKfi --------------------------
	.section	.nv.info._ZN4vllm35silu_and_mul_per_block_quant_kernelIN3c104HalfENS1_13Float8_e4m3fnELb1ELi64EEEvPT0_PfPKT_PKfi,"",@"SHT_CUDA_INFO"
	.sectionflags	@""
	.align	4


	//----- nvinfo : EIATTR_CUDA_API_VERSION
	.align		4
        /*0000*/ 	.byte	0x04, 0x37
        /*0002*/ 	.short	(.L_435 - .L_434)
.L_434:
        /*0004*/ 	.word	0x00000082


	//----- nvinfo : EIATTR_KPARAM_INFO
	.align		4
.L_435:
        /*0008*/ 	.byte	0x04, 0x17
        /*000a*/ 	.short	(.L_437 - .L_436)
.L_436:
        /*000c*/ 	.word	0x00000000
        /*0010*/ 	.short	0x0004
        /*0012*/ 	.short	0x0020
        /*0014*/ 	.byte	0x00, 0xf0, 0x11, 0x00


	//----- nvinfo : EIATTR_KPARAM_INFO
	.align		4
.L_437:
        /*0018*/ 	.byte	0x04, 0x17
        /*001a*/ 	.short	(.L_439 - .L_438)
.L_438:
        /*001c*/ 	.word	0x00000000
        /*0020*/ 	.short	0x0003
        /*0022*/ 	.short	0x0018
        /*0024*/ 	.byte	0x00, 0xf5, 0x21, 0x00


	//----- nvinfo : EIATTR_KPARAM_INFO
	.align		4
.L_439:
        /*0028*/ 	.byte	0x04, 0x17
        /*002a*/ 	.short	(.L_441 - .L_440)
.L_440:
        /*002c*/ 	.word	0x00000000
        /*0030*/ 	.short	0x0002
        /*0032*/ 	.short	0x0010
        /*0034*/ 	.byte	0x00, 0xf5, 0x21, 0x00


	//----- nvinfo : EIATTR_KPARAM_INFO
	.align		4
.L_441:
        /*0038*/ 	.byte	0x04, 0x17
        /*003a*/ 	.short	(.L_443 - .L_442)
.L_442:
        /*003c*/ 	.word	0x00000000
        /*0040*/ 	.short	0x0001
        /*0042*/ 	.short	0x0008
        /*0044*/ 	.byte	0x00, 0xf5, 0x21, 0x00


	//----- nvinfo : EIATTR_KPARAM_INFO
	.align		4
.L_443:
        /*0048*/ 	.byte	0x04, 0x17
        /*004a*/ 	.short	(.L_445 - .L_444)
.L_444:
        /*004c*/ 	.word	0x00000000
        /*0050*/ 	.short	0x0000
        /*0052*/ 	.short	0x0000
        /*0054*/ 	.byte	0x00, 0xf5, 0x21, 0x00


	//----- nvinfo : EIATTR_SPARSE_MMA_MASK
	.align		4
.L_445:
        /*0058*/ 	.byte	0x03, 0x50
        /*005a*/ 	.short	0x0000


	//----- nvinfo : EIATTR_MAXREG_COUNT
	.align		4
        /*005c*/ 	.byte	0x03, 0x1b
        /*005e*/ 	.short	0x00ff


	//----- nvinfo : EIATTR_NUM_BARRIERS
	.align		4
        /*0060*/ 	.byte	0x02, 0x4c
        /*0062*/ 	.byte	0x01
	.zero		1


	//----- nvinfo : EIATTR_MERCURY_ISA_VERSION
	.align		4
        /*0064*/ 	.byte	0x03, 0x5f
        /*0066*/ 	.short	0x0101


	//----- nvinfo : EIATTR_VRC_CTA_INIT_COUNT
	.align		4
        /*0068*/ 	.byte	0x02, 0x4a
	.zero		1
	.zero		1


	//----- nvinfo : EIATTR_EXIT_INSTR_OFFSETS
	.align		4
        /*006c*/ 	.byte	0x04, 0x1c
        /*006e*/ 	.short	(.L_447 - .L_446)


	//   ....[0]....
.L_446:
        /*0070*/ 	.word	0x00000730


	//----- nvinfo : EIATTR_CRS_STACK_SIZE
	.align		4
.L_447:
        /*0074*/ 	.byte	0x04, 0x1e
        /*0076*/ 	.short	(.L_449 - .L_448)
.L_448:
        /*0078*/ 	.word	0x00000000


	//----- nvinfo : EIATTR_CBANK_PARAM_SIZE
	.align		4
.L_449:
        /*007c*/ 	.byte	0x03, 0x19
        /*007e*/ 	.short	0x0024


	//----- nvinfo : EIATTR_PARAM_CBANK
	.align		4
        /*0080*/ 	.byte	0x04, 0x0a
        /*0082*/ 	.short	(.L_451 - .L_450)
	.align		4
.L_450:
        /*0084*/ 	.word	index@(.nv.constant0._ZN4vllm35silu_and_mul_per_block_quant_kernelIN3c104HalfENS1_13Float8_e4m3fnELb1ELi64EEEvPT0_PfPKT_PKfi)
        /*0088*/ 	.short	0x0380
        /*008a*/ 	.short	0x0024


	//----- nvinfo : EIATTR_SW_WAR
	.align		4
.L_451:
        /*008c*/ 	.byte	0x04, 0x36
        /*008e*/ 	.short	(.L_453 - .L_452)
.L_452:
        /*0090*/ 	.word	0x00000008
.L_453:


//--------------------- .nv.info._ZN4vllm35silu_and_mul_per_block_quant_kernelIN3c104HalfENS1_13Float8_e4m3fnELb0ELi128EEEvPT0_PfPKT_PKfi --------------------------
	.section	.nv.info._ZN4vllm35silu_and_mul_per_block_quant_kernelIN3c104HalfENS1_13Float8_e4m3fnELb0ELi128EEEvPT0_PfPKT_PKfi,"",@"SHT_CUDA_INFO"
	.sectionflags	@""
	.align	4


	//----- nvinfo : EIATTR_CUDA_API_VERSION
	.align		4
        /*0000*/ 	.byte	0x04, 0x37
        /*0002*/ 	.short	(.L_455 - .L_454)
.L_454:
        /*0004*/ 	.word	0x00000082


	//----- nvinfo : EIATTR_KPARAM_INFO
	.align		4
.L_455:
        /*0008*/ 	.byte	0x04, 0x17
        /*000a*/ 	.short	(.L_457 - .L_456)
.L_456:
        /*000c*/ 	.word	0x00000000
        /*0010*/ 	.short	0x0004
        /*0012*/ 	.short	0x0020
        /*0014*/ 	.byte	0x00, 0xf0, 0x11, 0x00


	//----- nvinfo : EIATTR_KPARAM_INFO
	.align		4
.L_457:
        /*0018*/ 	.byte	0x04, 0x17
        /*001a*/ 	.short	(.L_459 - .L_458)
.L_458:
        /*001c*/ 	.word	0x00000000
        /*0020*/ 	.short	0x0003
        /*0022*/ 	.short	0x0018
        /*0024*/ 	.byte	0x00, 0xf5, 0x21, 0x00


	//----- nvinfo : EIATTR_KPARAM_INFO
	.align		4
.L_459:
        /*0028*/ 	.byte	0x04, 0x17
        /*002a*/ 	.short	(.L_461 - .L_460)
.L_460:
        /*002c*/ 	.word	0x00000000
        /*0030*/ 	.short	0x0002
        /*0032*/ 	.short	0x0010
        /*0034*/ 	.byte	0x00, 0xf5, 0x21, 0x00


	//----- nvinfo : EIATTR_KPARAM_INFO
	.align		4
.L_461:
        /*0038*/ 	.byte	0x04, 0x17
        /*003a*/ 	.short	(.L_463 - .L_462)
.L_462:
        /*003c*/ 	.word	0x00000000
        /*0040*/ 	.short	0x0001
        /*0042*/ 	.short	0x0008
        /*0044*/ 	.byte	0x00, 0xf5, 0x21, 0x00


	//----- nvinfo : EIATTR_KPARAM_INFO
	.align		4
.L_463:
        /*0048*/ 	.byte	0x04, 0x17
        /*004a*/ 	.short	(.L_465 - .L_464)
.L_464:
        /*004c*/ 	.word	0x00000000
        /*0050*/ 	.short	0x0000
        /*0052*/ 	.short	0x0000
        /*0054*/ 	.byte	0x00, 0xf5, 0x21, 0x00


	//----- nvinfo : EIATTR_SPARSE_MMA_MASK
	.align		4
.L_465:
        /*0058*/ 	.byte	0x03, 0x50
        /*005a*/ 	.short	0x0000


	//----- nvinfo : EIATTR_MAXREG_COUNT
	.align		4
        /*005c*/ 	.byte	0x03, 0x1b
        /*005e*/ 	.short	0x00ff


	//----- nvinfo : EIATTR_NUM_BARRIERS
	.align		4
        /*0060*/ 	.byte	0x02, 0x4c
        /*0062*/ 	.byte	0x01
	.zero		1


	//----- nvinfo : EIATTR_MERCURY_ISA_VERSION
	.align		4
        /*0064*/ 	.byte	0x03, 0x5f
        /*0066*/ 	.short	0x0101


	//----- nvinfo : EIATTR_VRC_CTA_INIT_COUNT
	.align		4
        /*0068*/ 	.byte	0x02, 0x4a
	.zero		1
	.zero		1


	//----- nvinfo : EIATTR_EXIT_INSTR_OFFSETS
	.align		4
        /*006c*/ 	.byte	0x04, 0x1c
        /*006e*/ 	.short	(.L_467 - .L_466)


	//   ....[0]....
.L_466:
        /*0070*/ 	.word	0x00000790


	//----- nvinfo : EIATTR_CRS_STACK_SIZE
	.align		4
.L_467:
        /*0074*/ 	.byte	0x04, 0x1e
        /*0076*/ 	.short	(.L_469 - .L_468)
.L_468:
        /*0078*/ 	.word	0x00000000


	//----- nvinfo : EIATTR_CBANK_PARAM_SIZE
	.align		4
.L_469:
        /*007c*/ 	.byte	0x03, 0x19
        /*007e*/ 	.short	0x0024


	//----- nvinfo : EIATTR_PARAM_CBANK
	.align		4
        /*0080*/ 	.byte	0x04, 0x0a
        /*0082*/ 	.short	(.L_471 - .L_470)
	.align		4
.L_470:
        /*0084*/ 	.word	index@(.nv.constant0._ZN4vllm35silu_and_mul_per_block_quant_kernelIN3c104HalfENS1_13Float8_e4m3fnELb0ELi128EEEvPT0_PfPKT_PKfi)
        /*0088*/ 	.short	0x0380
        /*008a*/ 	.short	0x0024


	//----- nvinfo : EIATTR_SW_WAR
	.align		4
.L_471:
        /*008c*/ 	.byte	0x04, 0x36
        /*008e*/ 	.short	(.L_473 - .L_472)
.L_472:
        /*0090*/ 	.word	0x00000008
.L_473:


//--------------------- .nv.info._ZN4vllm35silu_and_mul_per_block_quant_kernelIN3c104HalfENS1_13Float8_e4m3fnELb1ELi128EEEvPT0_PfPKT_PKfi --------------------------
	.section	.nv.info._ZN4vllm35silu_and_mul_per_block_quant_kernelIN3c104HalfENS1_13Float8_e4m3fnELb1ELi128EEEvPT0_PfPKT_PKfi,"",@"SHT_CUDA_INFO"
	.sectionflags	@""
	.align	4


	//----- nvinfo : EIATTR_CUDA_API_VERSION
	.align		4
        /*0000*/ 	.byte	0x04, 0x37
        /*0002*/ 	.short	(.L_475 - .L_474)
.L_474:
        /*0004*/ 	.word	0x00000082


	//----- nvinfo : EIATTR_KPARAM_INFO
	.align		4
.L_475:
        /*0008*/ 	.byte	0x04, 0x17
        /*000a*/ 	.short	(.L_477 - .L_476)
.L_476:
        /*000c*/ 	.word	0x00000000
        /*0010*/ 	.short	0x0004
        /*0012*/ 	.short	0x0020
        /*0014*/ 	.byte	0x00, 0xf0, 0x11, 0x00


	//----- nvinfo : EIATTR_KPARAM_INFO
	.align		4
.L_477:
        /*0018*/ 	.byte	0x04, 0x17
        /*001a*/ 	.short	(.L_479 - .L_478)
.L_478:
        /*001c*/ 	.word	0x00000000
        /*0020*/ 	.short	0x0003
        /*0022*/ 	.short	0x0018
        /*0024*/ 	.byte	0x00, 0xf5, 0x21, 0x00


	//----- nvinfo : EIATTR_KPARAM_INFO
	.align		4
.L_479:
        /*0028*/ 	.byte	0x04, 0x17
        /*002a*/ 	.short	(.L_481 - .L_480)
.L_480:
        /*002c*/ 	.word	0x00000000
        /*0030*/ 	.short	0x0002
        /*0032*/ 	.short	0x0010
        /*0034*/ 	.byte	0x00, 0xf5, 0x21, 0x00


	//----- nvinfo : EIATTR_KPARAM_INFO
	.align		4
.L_481:
        /*0038*/ 	.byte	0x04, 0x17
        /*003a*/ 	.short	(.L_483 - .L_482)
.L_482:
        /*003c*/ 	.word	0x00000000
        /*0040*/ 	.short	0x0001
        /*0042*/ 	.short	0x0008
        /*0044*/ 	.byte	0x00, 0xf5, 0x21, 0x00


	//----- nvinfo : EIATTR_KPARAM_INFO
	.align		4
.L_483:
        /*0048*/ 	.byte	0x04, 0x17
        /*004a*/ 	.short	(.L_485 - .L_484)
.L_484:
        /*004c*/ 	.word	0x00000000
        /*0050*/ 	.short	0x0000
        /*0052*/ 	.short	0x0000
        /*0054*/ 	.byte	0x00, 0xf5, 0x21, 0x00


	//----- nvinfo : EIATTR_SPARSE_MMA_MASK
	.align		4
.L_485:
        /*0058*/ 	.byte	0x03, 0x50
        /*005a*/ 	.short	0x0000


	//----- nvinfo : EIATTR_MAXREG_COUNT
	.align		4
        /*005c*/ 	.byte	0x03, 0x1b
        /*005e*/ 	.short	0x00ff


	//----- nvinfo : EIATTR_NUM_BARRIERS
	.align		4
        /*0060*/ 	.byte	0x02, 0x4c
        /*0062*/ 	.byte	0x01
	.zero		1


	//----- nvinfo : EIATTR_MERCURY_ISA_VERSION
	.align		4
        /*0064*/ 	.byte	0x03, 0x5f
        /*0066*/ 	.short	0x0101


	//----- nvinfo : EIATTR_VRC_CTA_INIT_COUNT
	.align		4
        /*0068*/ 	.byte	0x02, 0x4a
	.zero		1
	.zero		1


	//----- nvinfo : EIATTR_EXIT_INSTR_OFFSETS
	.align		4
        /*006c*/ 	.byte	0x04, 0x1c
        /*006e*/ 	.short	(.L_487 - .L_486)


	//   ....[0]....
.L_486:
        /*0070*/ 	.word	0x00000790


	//----- nvinfo : EIATTR_CRS_STACK_SIZE
	.align		4
.L_487:
        /*0074*/ 	.byte	0x04, 0x1e
        /*0076*/ 	.short	(.L_489 - .L_488)
.L_488:
        /*0078*/ 	.word	0x00000000


	//----- nvinfo : EIATTR_CBANK_PARAM_SIZE
	.align		4
.L_489:
        /*007c*/ 	.byte	0x03, 0x19
        /*007e*/ 	.short	0x0024


	//----- nvinfo : EIATTR_PARAM_CBANK
	.align		4
        /*0080*/ 	.byte	0x04, 0x0a
        /*0082*/ 	.short	(.L_491 - .L_490)
	.align		4
.L_490:
        /*0084*/ 	.word	index@(.nv.constant0._ZN4vllm35silu_and_mul_per_block_quant_kernelIN3c104HalfENS1_13Float8_e4m3fnELb1ELi128EEEvPT0_PfPKT_PKfi)
        /*0088*/ 	.short	0x0380
        /*008a*/ 	.short	0x0024


	//----- nvinfo : EIATTR_SW_WAR
	.align		4
.L_491:
        /*008c*/ 	.byte	0x04, 0x36
        /*008e*/ 	.short	(.L_493 - .L_492)
.L_492:
        /*0090*/ 	.word	0x00000008
.L_493:


//--------------------- .nv.info._ZN4vllm35silu_and_mul_per_block_quant_kernelIfaLb0ELi64EEEvPT0_PfPKT_PKfi --------------------------
	.section	.nv.info._ZN4vllm35silu_and_mul_per_block_quant_kernelIfaLb0ELi64EEEvPT0_PfPKT_PKfi,"",@"SHT_CUDA_INFO"
	.sectionflags	@""
	.align	4


	//----- nvinfo : EIATTR_CUDA_API_VERSION
	.align		4
        /*0000*/ 	.byte	0x04, 0x37
        /*0002*/ 	.short	(.L_495 - .L_494)
.L_494:
        /*0004*/ 	.word	0x00000082


	//----- nvinfo : EIATTR_KPARAM_INFO
	.align		4
.L_495:
        /*0008*/ 	.byte	0x04, 0x17
        /*000a*/ 	.short	(.L_497 - .L_496)
.L_496:
        /*000c*/ 	.word	0x00000000
        /*0010*/ 	.short	0x0004
        /*0012*/ 	.short	0x0020
        /*0014*/ 	.byte	0x00, 0xf0, 0x11, 0x00


	//----- nvinfo : EIATTR_KPARAM_INFO
	.align		4
.L_497:
        /*0018*/ 	.byte	0x04, 0x17
        /*001a*/ 	.short	(.L_499 - .L_498)
.L_498:
        /*001c*/ 	.word	0x00000000
        /*0020*/ 	.short	0x0003
        /*0022*/ 	.short	0x0018
        /*0024*/ 	.byte	0x00, 0xf5, 0x21, 0x00


	//----- nvinfo : EIATTR_KPARAM_INFO
	.align		4
.L_499:
        /*0028*/ 	.byte	0x04, 0x17
        /*002a*/ 	.short	(.L_501 - .L_500)
.L_500:
        /*002c*/ 	.word	0x00000000
        /*0030*/ 	.short	0x0002
        /*0032*/ 	.short	0x0010
        /*0034*/ 	.byte	0x00, 0xf5, 0x21, 0x00


	//----- nvinfo : EIATTR_KPARAM_INFO
	.align		4
.L_501:
        /*0038*/ 	.byte	0x04, 0x17
        /*003a*/ 	.short	(.L_503 - .L_502)
.L_502:
        /*003c*/ 	.word	0x00000000
        /*0040*/ 	.short	0x0001
        /*0042*/ 	.short	0x0008
        /*0044*/ 	.byte	0x00, 0xf5, 0x21, 0x00


	//----- nvinfo : EIATTR_KPARAM_INFO
	.align		4
.L_503:
        /*0048*/ 	.byte	0x04, 0x17
        /*004a*/ 	.short	(.L_505 - .L_504)
.L_504:
        /*004c*/ 	.word	0x00000000
        /*0050*/ 	.short	0x0000
        /*0052*/ 	.short	0x0000
        /*0054*/ 	.byte	0x00, 0xf5, 0x21, 0x00


	//----- nvinfo : EIATTR_SPARSE_MMA_MASK
	.align		4
.L_505:
        /*0058*/ 	.byte	0x03, 0x50
        /*005a*/ 	.short	0x0000


	//----- nvinfo : EIATTR_MAXREG_COUNT
	.align		4
        /*005c*/ 	.byte	0x03, 0x1b
        /*005e*/ 	.short	0x00ff


	//----- nvinfo : EIATTR_NUM_BARRIERS
	.align		4
        /*0060*/ 	.byte	0x02, 0x4c
        /*0062*/ 	.byte	0x01
	.zero		1


	//----- nvinfo : EIATTR_MERCURY_ISA_VERSION
	.align		4
        /*0064*/ 	.byte	0x03, 0x5f
        /*0066*/ 	.short	0x0101


	//----- nvinfo : EIATTR_VRC_CTA_INIT_COUNT
	.align		4
        /*0068*/ 	.byte	0x02, 0x4a
	.zero		1
	.zero		1


	//----- nvinfo : EIATTR_EXIT_INSTR_OFFSETS
	.align		4
        /*006c*/ 	.byte	0x04, 0x1c
        /*006e*/ 	.short	(.L_507 - .L_506)


	//   ....[0]....
.L_506:
        /*0070*/ 	.word	0x00000620


	//----- nvinfo : EIATTR_CRS_STACK_SIZE
	.align		4
.L_507:
        /*0074*/ 	.byte	0x04, 0x1e
        /*0076*/ 	.short	(.L_509 - .L_508)
.L_508:
        /*0078*/ 	.word	0x00000000


	//----- nvinfo : EIATTR_CBANK_PARAM_SIZE
	.align		4
.L_509:
        /*007c*/ 	.byte	0x03, 0x19
        /*007e*/ 	.short	0x0024


	//----- nvinfo : EIATTR_PARAM_CBANK
	.align		4
        /*0080*/ 	.byte	0x04, 0x0a
        /*0082*/ 	.short	(.L_511 - .L_510)
	.align		4
.L_510:
        /*0084*/ 	.word	index@(.nv.constant0._ZN4vllm35silu_and_mul_per_block_quant_kernelIfaLb0ELi64EEEvPT0_PfPKT_PKfi)
        /*0088*/ 	.short	0x0380
        /*008a*/ 	.short	0x0024


	//----- nvinfo : EIATTR_SW_WAR
	.align		4
.L_511:
        /*008c*/ 	.byte	0x04, 0x36
        /*008e*/ 	.short	(.L_513 - .L_512)
.L_512:
        /*0090*/ 	.word	0x00000008
.L_513:


//--------------------- .nv.info._ZN4vllm35silu_and_mul_per_block_quant_kernelIfaLb1ELi64EEEvPT0_PfPKT_PKfi --------------------------
	.section	.nv.info._ZN4vllm35silu_and_mul_per_block_quant_kernelIfaLb1ELi64EEEvPT0_PfPKT_PKfi,"",@"SHT_CUDA_INFO"
	.sectionflags	@""
	.align	4


	//----- nvinfo : EIATTR_CUDA_API_VERSION
	.align		4
        /*0000*/ 	.byte	0x04, 0x37
        /*0002*/ 	.short	(.L_515 - .L_514)
.L_514:
        /*0004*/ 	.word	0x00000082


	//----- nvinfo : EIATTR_KPARAM_INFO
	.align		4
.L_515:
        /*0008*/ 	.byte	0x04, 0x17
        /*000a*/ 	.short	(.L_517 - .L_516)
.L_516:
        /*000c*/ 	.word	0x00000000
        /*0010*/ 	.short	0x0004
        /*0012*/ 	.short	0x0020
        /*0014*/ 	.byte	0x00, 0xf0, 0x11, 0x00


	//----- nvinfo : EIATTR_KPARAM_INFO
	.align		4
.L_517:
        /*0018*/ 	.byte	0x04, 0x17
        /*001a*/ 	.short	(.L_519 - .L_518)
.L_518:
        /*001c*/ 	.word	0x00000000
        /*0020*/ 	.short	0x0003
        /*0022*/ 	.short	0x0018
        /*0024*/ 	.byte	0x00, 0xf5, 0x21, 0x00


	//----- nvinfo : EIATTR_KPARAM_INFO
	.align		4
.L_519:
        /*0028*/ 	.byte	0x04, 0x17
        /*002a*/ 	.short	(.L_521 - .L_520)
.L_520:
        /*002c*/ 	.word	0x00000000
        /*0030*/ 	.short	0x0002
        /*0032*/ 	.short	0x0010
        /*0034*/ 	.byte	0x00, 0xf5, 0x21, 0x00


	//----- nvinfo : EIATTR_KPARAM_INFO
	.align		4
.L_521:
        /*0038*/ 	.byte	0x04, 0x17
        /*003a*/ 	.short	(.L_523 - .L_522)
.L_522:
        /*003c*/ 	.word	0x00000000
        /*0040*/ 	.short	0x0001
        /*0042*/ 	.short	0x0008
        /*0044*/ 	.byte	0x00, 0xf5, 0x21, 0x00


	//----- nvinfo : EIATTR_KPARAM_INFO
	.align		4
.L_523:
        /*0048*/ 	.byte	0x04, 0x17
        /*004a*/ 	.short	(.L_525 - .L_524)
.L_524:
        /*004c*/ 	.word	0x00000000
        /*0050*/ 	.short	0x0000
        /*0052*/ 	.short	0x0000
        /*0054*/ 	.byte	0x00, 0xf5, 0x21, 0x00


	//----- nvinfo : EIATTR_SPARSE_MMA_MASK
	.align		4
.L_525:
        /*0058*/ 	.byte	0x03, 0x50
        /*005a*/ 	.short	0x0000


	//----- nvinfo : EIATTR_MAXREG_COUNT
	.align		4
        /*005c*/ 	.byte	0x03, 0x1b
        /*005e*/ 	.short	0x00ff


	//----- nvinfo : EIATTR_NUM_BARRIERS
	.align		4
        /*0060*/ 	.byte	0x02, 0x4c
        /*0062*/ 	.byte	0x01
	.zero		1


	//----- nvinfo : EIATTR_MERCURY_ISA_VERSION
	.align		4
        /*0064*/ 	.byte	0x03, 0x5f
        /*0066*/ 	.short	0x0101


	//----- nvinfo : EIATTR_VRC_CTA_INIT_COUNT
	.align		4
        /*0068*/ 	.byte	0x02, 0x4a
	.zero		1
	.zero		1


	//----- nvinfo : EIATTR_EXIT_INSTR_OFFSETS
	.align		4
        /*006c*/ 	.byte	0x04, 0x1c
        /*006e*/ 	.short	(.L_527 - .L_526)


	//   ....[0]....
.L_526:
        /*0070*/ 	.word	0x00000620


	//----- nvinfo : EIATTR_CRS_STACK_SIZE
	.align		4
.L_527:
        /*0074*/ 	.byte	0x04, 0x1e
        /*0076*/ 	.short	(.L_529 - .L_528)
.L_528:
        /*0078*/ 	.word	0x00000000


	//----- nvinfo : EIATTR_CBANK_PARAM_SIZE
	.align		4
.L_529:
        /*007c*/ 	.byte	0x03, 0x19
        /*007e*/ 	.short	0x0024


	//----- nvinfo : EIATTR_PARAM_CBANK
	.align		4
        /*0080*/ 	.byte	0x04, 0x0a
        /*0082*/ 	.short	(.L_531 - .L_530)
	.align		4
.L_530:
        /*0084*/ 	.word	index@(.nv.constant0._ZN4vllm35silu_and_mul_per_block_quant_kernelIfaLb1ELi64EEEvPT0_PfPKT_PKfi)
        /*0088*/ 	.short	0x0380
        /*008a*/ 	.short	0x0024


	//----- nvinfo : EIATTR_SW_WAR
	.align		4
.L_531:
        /*008c*/ 	.byte	0x04, 0x36
        /*008e*/ 	.short	(.L_533 - .L_532)
.L_532:
        /*0090*/ 	.word	0x00000008
.L_533:


//--------------------- .nv.info._ZN4vllm35silu_and_mul_per_block_quant_kernelIfaLb0ELi128EEEvPT0_PfPKT_PKfi --------------------------
	.section	.nv.info._ZN4vllm35silu_and_mul_per_block_quant_kernelIfaLb0ELi128EEEvPT0_PfPKT_PKfi,"",@"SHT_CUDA_INFO"
	.sectionflags	@""
	.align	4


	//----- nvinfo : EIATTR_CUDA_API_VERSION
	.align		4
        /*0000*/ 	.byte	0x04, 0x37
        /*0002*/ 	.short	(.L_535 - .L_534)
.L_534:
        /*0004*/ 	.word	0x00000082


	//----- nvinfo : EIATTR_KPARAM_INFO
	.align		4
.L_535:
        /*0008*/ 	.byte	0x04, 0x17
        /*000a*/ 	.short	(.L_537 - .L_536)
.L_536:
        /*000c*/ 	.word	0x00000000
        /*0010*/ 	.short	0x0004
        /*0012*/ 	.short	0x0020
        /*0014*/ 	.byte	0x00, 0xf0, 0x11, 0x00


	//----- nvinfo : EIATTR_KPARAM_INFO
	.align		4
.L_537:
        /*0018*/ 	.byte	0x04, 0x17
        /*001a*/ 	.short	(.L_539 - .L_538)
.L_538:
        /*001c*/ 	.word	0x00000000
        /*0020*/ 	.short	0x0003
        /*0022*/ 	.short	0x0018
        /*0024*/ 	.byte	0x00, 0xf5, 0x21, 0x00


	//----- nvinfo : EIATTR_KPARAM_INFO
	.align		4
.L_539:
        /*0028*/ 	.byte	0x04, 0x17
        /*002a*/ 	.short	(.L_541 - .L_540)
.L_540:
        /*002c*/ 	.word	0x00000000
        /*0030*/ 	.short	0x0002
        /*0032*/ 	.short	0x0010
        /*0034*/ 	.byte	0x00, 0xf5, 0x21, 0x00


	//----- nvinfo : EIATTR_KPARAM_INFO
	.align		4
.L_541:
        /*0038*/ 	.byte	0x04, 0x17
        /*003a*/ 	.short	(.L_543 - .L_542)
.L_542:
        /*003c*/ 	.word	0x00000000
        /*0040*/ 	.short	0x0001
        /*0042*/ 	.short	0x0008
        /*0044*/ 	.byte	0x00, 0xf5, 0x21, 0x00


	//----- nvinfo : EIATTR_KPARAM_INFO
	.align		4
.L_543:
        /*0048*/ 	.byte	0x04, 0x17
        /*004a*/ 	.short	(.L_545 - .L_544)
.L_544:
        /*004c*/ 	.word	0x00000000
        /*0050*/ 	.short	0x0000
        /*0052*/ 	.short	0x0000
        /*0054*/ 	.byte	0x00, 0xf5, 0x21, 0x00


	//----- nvinfo : EIATTR_SPARSE_MMA_MASK
	.align		4
.L_545:
        /*0058*/ 	.byte	0x03, 0x50
        /*005a*/ 	.short	0x0000


	//----- nvinfo : EIATTR_MAXREG_COUNT
	.align		4
        /*005c*/ 	.byte	0x03, 0x1b
        /*005e*/ 	.short	0x00ff


	//----- nvinfo : EIATTR_NUM_BARRIERS
	.align		4
        /*0060*/ 	.byte	0x02, 0x4c
        /*0062*/ 	.byte	0x01
	.zero		1


	//----- nvinfo : EIATTR_MERCURY_ISA_VERSION
	.align		4
        /*0064*/ 	.byte	0x03, 0x5f
        /*0066*/ 	.short	0x0101


	//----- nvinfo : EIATTR_VRC_CTA_INIT_COUNT
	.align		4
        /*0068*/ 	.byte	0x02, 0x4a
	.zero		1
	.zero		1


	//----- nvinfo : EIATTR_EXIT_INSTR_OFFSETS
	.align		4
        /*006c*/ 	.byte	0x04, 0x1c
        /*006e*/ 	.short	(.L_547 - .L_546)


	//   ....[0]....
.L_546:
        /*0070*/ 	.word	0x00000680


	//----- nvinfo : EIATTR_CRS_STACK_SIZE
	.align		4
.L_547:
        /*0074*/ 	.byte	0x04, 0x1e
        /*0076*/ 	.short	(.L_549 - .L_548)
.L_548:
        /*0078*/ 	.word	0x00000000


	//----- nvinfo : EIATTR_CBANK_PARAM_SIZE
	.align		4
.L_549:
        /*007c*/ 	.byte	0x03, 0x19
        /*007e*/ 	.short	0x0024


	//----- nvinfo : EIATTR_PARAM_CBANK
	.align		4
        /*0080*/ 	.byte	0x04, 0x0a
        /*0082*/ 	.short	(.L_551 - .L_550)
	.align		4
.L_550:
        /*0084*/ 	.word	index@(.nv.constant0._ZN4vllm35silu_and_mul_per_block_quant_kernelIfaLb0ELi128EEEvPT0_PfPKT_PKfi)
        /*0088*/ 	.short	0x0380
        /*008a*/ 	.short	0x0024


	//----- nvinfo : EIATTR_SW_WAR
	.align		4
.L_551:
        /*008c*/ 	.byte	0x04, 0x36
        /*008e*/ 	.short	(.L_553 - .L_552)
.L_552:
        /*0090*/ 	.word	0x00000008
.L_553:


//--------------------- .nv.info._ZN4vllm35silu_and_mul_per_block_quant_kernelIfaLb1ELi128EEEvPT0_PfPKT_PKfi --------------------------
	.section	.nv.info._ZN4vllm35silu_and_mul_per_block_quant_kernelIfaLb1ELi128EEEvPT0_PfPKT_PKfi,"",@"SHT_CUDA_INFO"
	.sectionflags	@""
	.align	4


	//----- nvinfo : EIATTR_CUDA_API_VERSION
	.align		4
        /*0000*/ 	.byte	0x04, 0x37
        /*0002*/ 	.short	(.L_555 - .L_554)
.L_554:
        /*0004*/ 	.word	0x00000082


	//----- nvinfo : EIATTR_KPARAM_INFO
	.align		4
.L_555:
        /*0008*/ 	.byte	0x04, 0x17
        /*000a*/ 	.short	(.L_557 - .L_556)
.L_556:
        /*000c*/ 	.word	0x00000000
        /*0010*/ 	.short	0x0004
        /*0012*/ 	.short	0x0020
        /*0014*/ 	.byte	0x00, 0xf0, 0x11, 0x00


	//----- nvinfo : EIATTR_KPARAM_INFO
	.align		4
.L_557:
        /*0018*/ 	.byte	0x04, 0x17
        /*001a*/ 	.short	(.L_559 - .L_558)
.L_558:
        /*001c*/ 	.word	0x00000000
        /*0020*/ 	.short	0x0003
        /*0022*/ 	.short	0x0018
        /*0024*/ 	.byte	0x00, 0xf5, 0x21, 0x00


	//----- nvinfo : EIATTR_KPARAM_INFO
	.align		4
.L_559:
        /*0028*/ 	.byte	0x04, 0x17
        /*002a*/ 	.short	(.L_561 - .L_560)
.L_560:
        /*002c*/ 	.word	0x00000000
        /*0030*/ 	.short	0x0002
        /*0032*/ 	.short	0x0010
        /*0034*/ 	.byte	0x00, 0xf5, 0x21, 0x00


	//----- nvinfo : EIATTR_KPARAM_INFO
	.align		4
.L_561:
        /*0038*/ 	.byte	0x04, 0x17
        /*003a*/ 	.short	(.L_563 - .L_562)
.L_562:
        /*003c*/ 	.word	0x00000000
        /*0040*/ 	.short	0x0001
        /*0042*/ 	.short	0x0008
        /*0044*/ 	.byte	0x00, 0xf5, 0x21, 0x00


	//----- nvinfo : EIATTR_KPARAM_INFO
	.align		4
.L_563:
        /*0048*/ 	.byte	0x04, 0x17
        /*004a*/ 	.short	(.L_565 - .L_564)
.L_564:
        /*004c*/ 	.word	0x00000000
        /*0050*/ 	.short	0x0000
        /*0052*/ 	.short	0x0000
        /*0054*/ 	.byte	0x00, 0xf5, 0x21, 0x00


	//----- nvinfo : EIATTR_SPARSE_MMA_MASK
	.align		4
.L_565:
        /*0058*/ 	.byte	0x03, 0x50
        /*005a*/ 	.short	0x0000


	//----- nvinfo : EIATTR_MAXREG_COUNT
	.align		4
        /*005c*/ 	.byte	0x03, 0x1b
        /*005e*/ 	.short	0x00ff


	//----- nvinfo : EIATTR_NUM_BARRIERS
	.align		4
        /*0060*/ 	.byte	0x02, 0x4c
        /*0062*/ 	.byte	0x01
	.zero		1


	//----- nvinfo : EIATTR_MERCURY_ISA_VERSION
	.align		4
        /*0064*/ 	.byte	0x03, 0x5f
        /*0066*/ 	.short	0x0101


	//----- nvinfo : EIATTR_VRC_CTA_INIT_COUNT
	.align		4
        /*0068*/ 	.byte	0x02, 0x4a
	.zero		1
	.zero		1


	//----- nvinfo : EIATTR_EXIT_INSTR_OFFSETS
	.align		4
        /*006c*/ 	.byte	0x04, 0x1c
        /*006e*/ 	.short	(.L_567 - .L_566)


	//   ....[0]....
.L_566:
        /*0070*/ 	.word	0x00000680


	//----- nvinfo : EIATTR_CRS_STACK_SIZE
	.align		4
.L_567:
        /*0074*/ 	.byte	0x04, 0x1e
        /*0076*/ 	.short	(.L_569 - .L_568)
.L_568:
        /*0078*/ 	.word	0x00000000


	//----- nvinfo : EIATTR_CBANK_PARAM_SIZE
	.align		4
.L_569:
        /*007c*/ 	.byte	0x03, 0x19
        /*007e*/ 	.short	0x0024


	//----- nvinfo : EIATTR_PARAM_CBANK
	.align		4
        /*0080*/ 	.byte	0x04, 0x0a
        /*0082*/ 	.short	(.L_571 - .L_570)
	.align		4
.L_570:
        /*0084*/ 	.word	index@(.nv.constant0._ZN4vllm35silu_and_mul_per_block_quant_kernelIfaLb1ELi128EEEvPT0_PfPKT_PKfi)
        /*0088*/ 	.short	0x0380
        /*008a*/ 	.short	0x0024


	//----- nvinfo : EIATTR_SW_WAR
	.align		4
.L_571:
        /*008c*/ 	.byte	0x04, 0x36
        /*008e*/ 	.short	(.L_573 - .L_572)
.L_572:
        /*0090*/ 	.word	0x00000008
.L_573:


//--------------------- .nv.info._ZN4vllm35silu_and_mul_per_block_quant_kernelIfN3c1013Float8_e4m3fnELb0ELi64EEEvPT0_PfPKT_PKfi --------------------------
	.section	.nv.info._ZN4vllm35silu_and_mul_per_block_quant_kernelIfN3c1013Float8_e4m3fnELb0ELi64EEEvPT0_PfPKT_PKfi,"",@"SHT_CUDA_INFO"
	.sectionflags	@""
	.align	4


	//----- nvinfo : EIATTR_CUDA_API_VERSION
	.align		4
        /*0000*/ 	.byte	0x04, 0x37
        /*0002*/ 	.short	(.L_575 - .L_574)
.L_574:
        /*0004*/ 	.word	0x00000082


	//----- nvinfo : EIATTR_KPARAM_INFO
	.align		4
.L_575:
        /*0008*/ 	.byte	0x04, 0x17
        /*000a*/ 	.short	(.L_577 - .L_576)
.L_576:
        /*000c*/ 	.word	0x00000000
        /*0010*/ 	.short	0x0004
        /*0012*/ 	.short	0x0020
        /*0014*/ 	.byte	0x00, 0xf0, 0x11, 0x00


	//----- nvinfo : EIATTR_KPARAM_INFO
	.align		4
.L_577:
        /*0018*/ 	.byte	0x04, 0x17
        /*001a*/ 	.short	(.L_579 - .L_578)
.L_578:
        /*001c*/ 	.word	0x00000000
        /*0020*/ 	.short	0x0003
        /*0022*/ 	.short	0x0018
        /*0024*/ 	.byte	0x00, 0xf5, 0x21, 0x00


	//----- nvinfo : EIATTR_KPARAM_INFO
	.align		4
.L_579:
        /*0028*/ 	.byte	0x04, 0x17
        /*002a*/ 	.short	(.L_581 - .L_580)
.L_580:
        /*002c*/ 	.word	0x00000000
        /*0030*/ 	.short	0x0002
        /*0032*/ 	.short	0x0010
        /*0034*/ 	.byte	0x00, 0xf5, 0x21, 0x00


	//----- nvinfo : EIATTR_KPARAM_INFO
	.align		4
.L_581:
        /*0038*/ 	.byte	0x04, 0x17
        /*003a*/ 	.short	(.L_583 - .L_582)
.L_582:
        /*003c*/ 	.word	0x00000000
        /*0040*/ 	.short	0x0001
        /*0042*/ 	.short	0x0008
        /*0044*/ 	.byte	0x00, 0xf5, 0x21, 0x00


	//----- nvinfo : EIATTR_KPARAM_INFO
	.align		4
.L_583:
        /*0048*/ 	.byte	0x04, 0x17
        /*004a*/ 	.short	(.L_585 - .L_584)
.L_584:
        /*004c*/ 	.word	0x00000000
        /*0050*/ 	.short	0x0000
        /*0052*/ 	.short	0x0000
        /*0054*/ 	.byte	0x00, 0xf5, 0x21, 0x00


	//----- nvinfo : EIATTR_SPARSE_MMA_MASK
	.align		4
.L_585:
        /*0058*/ 	.byte	0x03, 0x50
        /*005a*/ 	.short	0x0000


	//----- nvinfo : EIATTR_MAXREG_COUNT
	.align		4
        /*005c*/ 	.byte	0x03, 0x1b
        /*005e*/ 	.short	0x00ff


	//----- nvinfo : EIATTR_NUM_BARRIERS
	.align		4
        /*0060*/ 	.byte	0x02, 0x4c
        /*0062*/ 	.byte	0x01
	.zero		1


	//----- nvinfo : EIATTR_MERCURY_ISA_VERSION
	.align		4
        /*0064*/ 	.byte	0x03, 0x5f
        /*0066*/ 	.short	0x0101


	//----- nvinfo : EIATTR_VRC_CTA_INIT_COUNT
	.align		4
        /*0068*/ 	.byte	0x02, 0x4a
	.zero		1
	.zero		1


	//----- nvinfo : EIATTR_EXIT_INSTR_OFFSETS
	.align		4
        /*006c*/ 	.byte	0x04, 0x1c
        /*006e*/ 	.short	(.L_587 - .L_586)


	//   ....[0]....
.L_586:
        /*0070*/ 	.word	0x00000710


	//----- nvinfo : EIATTR_CRS_STACK_SIZE
	.align		4
.L_587:
        /*0074*/ 	.byte	0x04, 0x1e
        /*0076*/ 	.short	(.L_589 - .L_588)
.L_588:
        /*0078*/ 	.word	0x00000000


	//----- nvinfo : EIATTR_CBANK_PARAM_SIZE
	.align		4
.L_589:
        /*007c*/ 	.byte	0x03, 0x19
        /*007e*/ 	.short	0x0024


	//----- nvinfo : EIATTR_PARAM_CBANK
	.align		4
        /*0080*/ 	.byte	0x04, 0x0a
        /*0082*/ 	.short	(.L_591 - .L_590)
	.align		4
.L_590:
        /*0084*/ 	.word	index@(.nv.constant0._ZN4vllm35silu_and_mul_per_block_quant_kernelIfN3c1013Float8_e4m3fnELb0ELi64EEEvPT0_PfPKT_PKfi)
        /*0088*/ 	.short	0x0380
        /*008a*/ 	.short	0x0024


	//----- nvinfo : EIATTR_SW_WAR
	.align		4
.L_591:
        /*008c*/ 	.byte	0x04, 0x36
        /*008e*/ 	.short	(.L_593 - .L_592)
.L_592:
        /*0090*/ 	.word	0x00000008
.L_593:


//--------------------- .nv.info._ZN4vllm35silu_and_mul_per_block_quant_kernelIfN3c1013Float8_e4m3fnELb1ELi64EEEvPT0_PfPKT_PKfi --------------------------
	.section	.nv.info._ZN4vllm35silu_and_mul_per_block_quant_kernelIfN3c1013Float8_e4m3fnELb1ELi64EEEvPT0_PfPKT_PKfi,"",@"SHT_CUDA_INFO"
	.sectionflags	@""
	.align	4


	//----- nvinfo : EIATTR_CUDA_API_VERSION
	.align		4
        /*0000*/ 	.byte	0x04, 0x37
        /*0002*/ 	.short	(.L_595 - .L_594)
.L_594:
        /*0004*/ 	.word	0x00000082


	//----- nvinfo : EIATTR_KPARAM_INFO
	.align		4
.L_595:
        /*0008*/ 	.byte	0x04, 0x17
        /*000a*/ 	.short	(.L_597 - .L_596)
.L_596:
        /*000c*/ 	.word	0x00000000
        /*0010*/ 	.short	0x0004
        /*0012*/ 	.short	0x0020
        /*0014*/ 	.byte	0x00, 0xf0, 0x11, 0x00


	//----- nvinfo : EIATTR_KPARAM_INFO
	.align		4
.L_597:
        /*0018*/ 	.byte	0x04, 0x17
        /*001a*/ 	.short	(.L_599 - .L_598)
.L_598:
        /*001c*/ 	.word	0x00000000
        /*0020*/ 	.short	0x0003
        /*0022*/ 	.short	0x0018
        /*0024*/ 	.byte	0x00, 0xf5, 0x21, 0x00


	//----- nvinfo : EIATTR_KPARAM_INFO
	.align		4
.L_599:
        /*0028*/ 	.byte	0x04, 0x17
        /*002a*/ 	.short	(.L_601 - .L_600)
.L_600:
        /*002c*/ 	.word	0x00000000
        /*0030*/ 	.short	0x0002
        /*0032*/ 	.short	0x0010
        /*0034*/ 	.byte	0x00, 0xf5, 0x21, 0x00


	//----- nvinfo : EIATTR_KPARAM_INFO
	.align		4
.L_601:
        /*0038*/ 	.byte	0x04, 0x17
        /*003a*/ 	.short	(.L_603 - .L_602)
.L_602:
        /*003c*/ 	.word	0x00000000
        /*0040*/ 	.short	0x0001
        /*0042*/ 	.short	0x0008
        /*0044*/ 	.byte	0x00, 0xf5, 0x21, 0x00


	//----- nvinfo : EIATTR_KPARAM_INFO
	.align		4
.L_603:
        /*0048*/ 	.byte	0x04, 0x17
        /*004a*/ 	.short	(.L_605 - .L_604)
.L_604:
        /*004c*/ 	.word	0x00000000
        /*0050*/ 	.short	0x0000
        /*0052*/ 	.short	0x0000
        /*0054*/ 	.byte	0x00, 0xf5, 0x21, 0x00


	//----- nvinfo : EIATTR_SPARSE_MMA_MASK
	.align		4
.L_605:
        /*0058*/ 	.byte	0x03, 0x50
        /*005a*/ 	.short	0x0000


	//----- nvinfo : EIATTR_MAXREG_COUNT
	.align		4
        /*005c*/ 	.byte	0x03, 0x1b
        /*005e*/ 	.short	0x00ff


	//----- nvinfo : EIATTR_NUM_BARRIERS
	.align		4
        /*0060*/ 	.byte	0x02, 0x4c
        /*0062*/ 	.byte	0x01
	.zero		1


	//----- nvinfo : EIATTR_MERCURY_ISA_VERSION
	.align		4
        /*0064*/ 	.byte	0x03, 0x5f
        /*0066*/ 	.short	0x0101


	//----- nvinfo : EIATTR_VRC_CTA_INIT_COUNT
	.align		4
        /*0068*/ 	.byte	0x02, 0x4a
	.zero		1
	.zero		1


	//----- nvinfo : EIATTR_EXIT_INSTR_OFFSETS
	.align		4
        /*006c*/ 	.byte	0x04, 0x1c
        /*006e*/ 	.short	(.L_607 - .L_606)


	//   ....[0]....
.L_606:
        /*0070*/ 	.word	0x00000710


	//----- nvinfo : EIATTR_CRS_STACK_SIZE
	.align		4
.L_607:
        /*0074*/ 	.byte	0x04, 0x1e
        /*0076*/ 	.short	(.L_609 - .L_608)
.L_608:
        /*0078*/ 	.word	0x00000000


	//----- nvinfo : EIATTR_CBANK_PARAM_SIZE
	.align		4
.L_609:
        /*007c*/ 	.byte	0x03, 0x19
        /*007e*/ 	.short	0x0024


	//----- nvinfo : EIATTR_PARAM_CBANK
	.align		4
        /*0080*/ 	.byte	0x04, 0x0a
        /*0082*/ 	.short	(.L_611 - .L_610)
	.align		4
.L_610:
        /*0084*/ 	.word	index@(.nv.constant0._ZN4vllm35silu_and_mul_per_block_quant_kernelIfN3c1013Float8_e4m3fnELb1ELi64EEEvPT0_PfPKT_PKfi)
        /*0088*/ 	.short	0x0380
        /*008a*/ 	.short	0x0024


	//----- nvinfo : EIATTR_SW_WAR
	.align		4
.L_611:
        /*008c*/ 	.byte	0x04, 0x36
        /*008e*/ 	.short	(.L_613 - .L_612)
.L_612:
        /*0090*/ 	.word	0x00000008
.L_613:


//--------------------- .nv.info._ZN4vllm35silu_and_mul_per_block_quant_kernelIfN3c1013Float8_e4m3fnELb0ELi128EEEvPT0_PfPKT_PKfi --------------------------
	.section	.nv.info._ZN4vllm35silu_and_mul_per_block_quant_kernelIfN3c1013Float8_e4m3fnELb0ELi128EEEvPT0_PfPKT_PKfi,"",@"SHT_CUDA_INFO"
	.sectionflags	@""
	.align	4


	//----- nvinfo : EIATTR_CUDA_API_VERSION
	.align		4
        /*0000*/ 	.byte	0x04, 0x37
        /*0002*/ 	.short	(.L_615 - .L_614)
.L_614:
        /*0004*/ 	.word	0x00000082


	//----- nvinfo : EIATTR_KPARAM_INFO
	.align		4
.L_615:
        /*0008*/ 	.byte	0x04, 0x17
        /*000a*/ 	.short	(.L_617 - .L_616)
.L_616:
        /*000c*/ 	.word	0x00000000
        /*0010*/ 	.short	0x0004
        /*0012*/ 	.short	0x0020
        /*0014*/ 	.byte	0x00, 0xf0, 0x11, 0x00


	//----- nvinfo : EIATTR_KPARAM_INFO
	.align		4
.L_617:
        /*0018*/ 	.byte	0x04, 0x17
        /*001a*/ 	.short	(.L_619 - .L_618)
.L_618:
        /*001c*/ 	.word	0x00000000
        /*0020*/ 	.short	0x0003
        /*0022*/ 	.short	0x0018
        /*0024*/ 	.byte	0x00, 0xf5, 0x21, 0x00


	//----- nvinfo : EIATTR_KPARAM_INFO
	.align		4
.L_619:
        /*0028*/ 	.byte	0x04, 0x17
        /*002a*/ 	.short	(.L_621 - .L_620)
.L_620:
        /*002c*/ 	.word	0x00000000
        /*0030*/ 	.short	0x0002
        /*0032*/ 	.short	0x0010
        /*0034*/ 	.byte	0x00, 0xf5, 0x21, 0x00


	//----- nvinfo : EIATTR_KPARAM_INFO
	.align		4
.L_621:
        /*0038*/ 	.byte	0x04, 0x17
        /*003a*/ 	.short	(.L_623 - .L_622)
.L_622:
        /*003c*/ 	.word	0x00000000
        /*0040*/ 	.short	0x0001
        /*0042*/ 	.short	0x0008
        /*0044*/ 	.byte	0x00, 0xf5, 0x21, 0x00


	//----- nvinfo : EIATTR_KPARAM_INFO
	.align		4
.L_623:
        /*0048*/ 	.byte	0x04, 0x17
        /*004a*/ 	.short	(.L_625 - .L_624)
.L_624:
        /*004c*/ 	.word	0x00000000
        /*0050*/ 	.short	0x0000
        /*0052*/ 	.short	0x0000
        /*0054*/ 	.byte	0x00, 0xf5, 0x21, 0x00


	//----- nvinfo : EIATTR_SPARSE_MMA_MASK
	.align		4
.L_625:
        /*0058*/ 	.byte	0x03, 0x50
        /*005a*/ 	.short	0x0000


	//----- nvinfo : EIATTR_MAXREG_COUNT
	.align		4
        /*005c*/ 	.byte	0x03, 0x1b
        /*005e*/ 	.short	0x00ff


	//----- nvinfo : EIATTR_NUM_BARRIERS
	.align		4
        /*0060*/ 	.byte	0x02, 0x4c
        /*0062*/ 	.byte	0x01
	.zero		1


	//----- nvinfo : EIATTR_MERCURY_ISA_VERSION
	.align		4
        /*0064*/ 	.byte	0x03, 0x5f
        /*0066*/ 	.short	0x0101


	//----- nvinfo : EIATTR_VRC_CTA_INIT_COUNT
	.align		4
        /*0068*/ 	.byte	0x02, 0x4a
	.zero		1
	.zero		1


	//----- nvinfo : EIATTR_EXIT_INSTR_OFFSETS
	.align		4
        /*006c*/ 	.byte	0x04, 0x1c
        /*006e*/ 	.short	(.L_627 - .L_626)


	//   ....[0]....
.L_626:
        /*0070*/ 	.word	0x00000770


	//----- nvinfo : EIATTR_CRS_STACK_SIZE
	.align		4
.L_627:
        /*0074*/ 	.byte	0x04, 0x1e
        /*0076*/ 	.short	(.L_629 - .L_628)
.L_628:
        /*0078*/ 	.word	0x00000000


	//----- nvinfo : EIATTR_CBANK_PARAM_SIZE
	.align		4
.L_629:
        /*007c*/ 	.byte	0x03, 0x19
        /*007e*/ 	.short	0x0024


	//----- nvinfo : EIATTR_PARAM_CBANK
	.align		4
        /*0080*/ 	.byte	0x04, 0x0a
        /*0082*/ 	.short	(.L_631 - .L_630)
	.align		4
.L_630:
        /*0084*/ 	.word	index@(.nv.constant0._ZN4vllm35silu_and_mul_per_block_quant_kernelIfN3c1013Float8_e4m3fnELb0ELi128EEEvPT0_PfPKT_PKfi)
        /*0088*/ 	.short	0x0380
        /*008a*/ 	.short	0x0024


	//----- nvinfo : EIATTR_SW_WAR
	.align		4
.L_631:
        /*008c*/ 	.byte	0x04, 0x36
        /*008e*/ 	.short	(.L_633 - .L_632)
.L_632:
        /*0090*/ 	.word	0x00000008
.L_633:


//--------------------- .nv.info._ZN4vllm35silu_and_mul_per_block_quant_kernelIfN3c1013Float8_e4m3fnELb1ELi128EEEvPT0_PfPKT_PKfi --------------------------
	.section	.nv.info._ZN4vllm35silu_and_mul_per_block_quant_kernelIfN3c1013Float8_e4m3fnELb1ELi128EEEvPT0_PfPKT_PKfi,"",@"SHT_CUDA_INFO"
	.sectionflags	@""
	.align	4


	//----- nvinfo : EIATTR_CUDA_API_VERSION
	.align		4
        /*0000*/ 	.byte	0x04, 0x37
        /*0002*/ 	.short	(.L_635 - .L_634)
.L_634:
        /*0004*/ 	.word	0x00000082


	//----- nvinfo : EIATTR_KPARAM_INFO
	.align		4
.L_635:
        /*0008*/ 	.byte	0x04, 0x17
        /*000a*/ 	.short	(.L_637 - .L_636)
.L_636:
        /*000c*/ 	.word	0x00000000
        /*0010*/ 	.short	0x0004
        /*0012*/ 	.short	0x0020
        /*0014*/ 	.byte	0x00, 0xf0, 0x11, 0x00


	//----- nvinfo : EIATTR_KPARAM_INFO
	.align		4
.L_637:
        /*0018*/ 	.byte	0x04, 0x17
        /*001a*/ 	.short	(.L_639 - .L_638)
.L_638:
        /*001c*/ 	.word	0x00000000
        /*0020*/ 	.short	0x0003
        /*0022*/ 	.short	0x0018
        /*0024*/ 	.byte	0x00, 0xf5, 0x21, 0x00


	//----- nvinfo : EIATTR_KPARAM_INFO
	.align		4
.L_639:
        /*0028*/ 	.byte	0x04, 0x17
        /*002a*/ 	.short	(.L_641 - .L_640)
.L_640:
        /*002c*/ 	.word	0x00000000
        /*0030*/ 	.short	0x0002
        /*0032*/ 	.short	0x0010
        /*0034*/ 	.byte	0x00, 0xf5, 0x21, 0x00


	//----- nvinfo : EIATTR_KPARAM_INFO
	.align		4
.L_641:
        /*0038*/ 	.byte	0x04, 0x17
        /*003a*/ 	.short	(.L_643 - .L_642)
.L_642:
        /*003c*/ 	.word	0x00000000
        /*0040*/ 	.short	0x0001
        /*0042*/ 	.short	0x0008
        /*0044*/ 	.byte	0x00, 0xf5, 0x21, 0x00


	//----- nvinfo : EIATTR_KPARAM_INFO
	.align		4
.L_643:
        /*0048*/ 	.byte	0x04, 0x17
        /*004a*/ 	.short	(.L_645 - .L_644)
.L_644:
        /*004c*/ 	.word	0x00000000
        /*0050*/ 	.short	0x0000
        /*0052*/ 	.short	0x0000
        /*0054*/ 	.byte	0x00, 0xf5, 0x21, 0x00


	//----- nvinfo : EIATTR_SPARSE_MMA_MASK
	.align		4
.L_645:
        /*0058*/ 	.byte	0x03, 0x50
        /*005a*/ 	.short	0x0000


	//----- nvinfo : EIATTR_MAXREG_COUNT
	.align		4
        /*005c*/ 	.byte	0x03, 0x1b
        /*005e*/ 	.short	0x00ff


	//----- nvinfo : EIATTR_NUM_BARRIERS
	.align		4
        /*0060*/ 	.byte	0x02, 0x4c
        /*0062*/ 	.byte	0x01
	.zero		1


	//----- nvinfo : EIATTR_MERCURY_ISA_VERSION
	.align		4
        /*0064*/ 	.byte	0x03, 0x5f
        /*0066*/ 	.short	0x0101


	//----- nvinfo : EIATTR_VRC_CTA_INIT_COUNT
	.align		4
        /*0068*/ 	.byte	0x02, 0x4a
	.zero		1
	.zero		1


	//----- nvinfo : EIATTR_EXIT_INSTR_OFFSETS
	.align		4
        /*006c*/ 	.byte	0x04, 0x1c
        /*006e*/ 	.short	(.L_647 - .L_646)


	//   ....[0]....
.L_646:
        /*0070*/ 	.word	0x00000770


	//----- nvinfo : EIATTR_CRS_STACK_SIZE
	.align		4
.L_647:
        /*0074*/ 	.byte	0x04, 0x1e
        /*0076*/ 	.short	(.L_649 - .L_648)
.L_648:
        /*0078*/ 	.word	0x00000000


	//----- nvinfo : EIATTR_CBANK_PARAM_SIZE
	.align		4
.L_649:
        /*007c*/ 	.byte	0x03, 0x19
        /*007e*/ 	.short	0x0024


	//----- nvinfo : EIATTR_PARAM_CBANK
	.align		4
        /*0080*/ 	.byte	0x04, 0x0a
        /*0082*/ 	.short	(.L_651 - .L_650)
	.align		4
.L_650:
        /*0084*/ 	.word	index@(.nv.constant0._ZN4vllm35silu_and_mul_per_block_quant_kernelIfN3c1013Float8_e4m3fnELb1ELi128EEEvPT0_PfPKT_PKfi)
        /*0088*/ 	.short	0x0380
        /*008a*/ 	.short	0x0024


	//----- nvinfo : EIATTR_SW_WAR
	.align		4
.L_651:
        /*008c*/ 	.byte	0x04, 0x36
        /*008e*/ 	.short	(.L_653 - .L_652)
.L_652:
        /*0090*/ 	.word	0x00000008
.L_653:


//--------------------- .nv.callgraph             --------------------------
	.section	.nv.callgraph,"",@"SHT_CUDA_CALLGRAPH"
	.align	4
	.sectionentsize	8
	.align		4
        /*0000*/ 	.word	0x00000000
	.align		4
        /*0004*/ 	.word	0xffffffff
	.align		4
        /*0008*/ 	.word	0x00000000
	.align		4
        /*000c*/ 	.word	0xfffffffe
	.align		4
        /*0010*/ 	.word	0x00000000
	.align		4
        /*0014*/ 	.word	0xfffffffd
	.align		4
        /*0018*/ 	.word	0x00000000
	.align		4
        /*001c*/ 	.word	0xfffffffc


//--------------------- .nv.constant4             --------------------------
	.section	.nv.constant4,"a",@progbits
	.align	8
	.align		8
.nv.constant4:
        /*0000*/ 	.dword	_ZN60_INTERNAL_de40a11c_29_fused_silu_mul_block_quant_cu_2e6c210c16quant_type_max_vIN3c1013Float8_e4m3fnEEE
	.align		8
        /*0008*/ 	.dword	_ZN60_INTERNAL_de40a11c_29_fused_silu_mul_block_quant_cu_2e6c210c16quant_type_max_vIaEE
	.align		8
        /*0010*/ 	.dword	_ZN60_INTERNAL_de40a11c_29_fused_silu_mul_block_quant_cu_2e6c210c4cuda3std3__45__cpo5beginE
	.align		8
        /*0018*/ 	.dword	_ZN60_INTERNAL_de40a11c_29_fused_silu_mul_block_quant_cu_2e6c210c4cuda3std3__45__cpo3endE
	.align		8
        /*0020*/ 	.dword	_ZN60_INTERNAL_de40a11c_29_fused_silu_mul_block_quant_cu_2e6c210c4cuda3std3__45__cpo6cbeginE
	.align		8
        /*0028*/ 	.dword	_ZN60_INTERNAL_de40a11c_29_fused_silu_mul_block_quant_cu_2e6c210c4cuda3std3__45__cpo4cendE
	.align		8
        /*0030*/ 	.dword	_ZN60_INTERNAL_de40a11c_29_fused_silu_mul_block_quant_cu_2e6c210c4cuda3std3__45__cpo6rbeginE
	.align		8
        /*0038*/ 	.dword	_ZN60_INTERNAL_de40a11c_29_fused_silu_mul_block_quant_cu_2e6c210c4cuda3std3__45__cpo4rendE
	.align		8
        /*0040*/ 	.dword	_ZN60_INTERNAL_de40a11c_29_fused_silu_mul_block_quant_cu_2e6c210c4cuda3std3__45__cpo7crbeginE
	.align		8
        /*0048*/ 	.dword	_ZN60_INTERNAL_de40a11c_29_fused_silu_mul_block_quant_cu_2e6c210c4cuda3std3__45__cpo5crendE
	.align		8
        /*0050*/ 	.dword	_ZN60_INTERNAL_de40a11c_29_fused_silu_mul_block_quant_cu_2e6c210c4cuda3std3__462_GLOBAL__N__de40a11c_29_fused_silu_mul_block_quant_cu_2e6c210c6ignoreE
	.align		8
        /*0058*/ 	.dword	_ZN60_INTERNAL_de40a11c_29_fused_silu_mul_block_quant_cu_2e6c210c4cuda3std3__419piecewise_constructE
	.align		8
        /*0060*/ 	.dword	_ZN60_INTERNAL_de40a11c_29_fused_silu_mul_block_quant_cu_2e6c210c4cuda3std3__48in_placeE
	.align		8
        /*0068*/ 	.dword	_ZN60_INTERNAL_de40a11c_29_fused_silu_mul_block_quant_cu_2e6c210c4cuda3std3__420unreachable_sentinelE
	.align		8
        /*0070*/ 	.dword	_ZN60_INTERNAL_de40a11c_29_fused_silu_mul_block_quant_cu_2e6c210c4cuda3std6ranges3__45__cpo4swapE
	.align		8
        /*0078*/ 	.dword	_ZN60_INTERNAL_de40a11c_29_fused_silu_mul_block_quant_cu_2e6c210c4cuda3std6ranges3__45__cpo9iter_moveE
	.align		8
        /*0080*/ 	.dword	_ZN60_INTERNAL_de40a11c_29_fused_silu_mul_block_quant_cu_2e6c210c4cuda3std6ranges3__45__cpo5beginE
	.align		8
        /*0088*/ 	.dword	_ZN60_INTERNAL_de40a11c_29_fused_silu_mul_block_quant_cu_2e6c210c4cuda3std6ranges3__45__cpo3endE
	.align		8
        /*0090*/ 	.dword	_ZN60_INTERNAL_de40a11c_29_fused_silu_mul_block_quant_cu_2e6c210c4cuda3std6ranges3__45__cpo6cbeginE
	.align		8
        /*0098*/ 	.dword	_ZN60_INTERNAL_de40a11c_29_fused_silu_mul_block_quant_cu_2e6c210c4cuda3std6ranges3__45__cpo4cendE
	.align		8
        /*00a0*/ 	.dword	_ZN60_INTERNAL_de40a11c_29_fused_silu_mul_block_quant_cu_2e6c210c4cuda3std6ranges3__45__cpo7advanceE
	.align		8
        /*00a8*/ 	.dword	_ZN60_INTERNAL_de40a11c_29_fused_silu_mul_block_quant_cu_2e6c210c4cuda3std6ranges3__45__cpo9iter_swapE
	.align		8
        /*00b0*/ 	.dword	_ZN60_INTERNAL_de40a11c_29_fused_silu_mul_block_quant_cu_2e6c210c4cuda3std6ranges3__45__cpo4nextE
	.align		8
        /*00b8*/ 	.dword	_ZN60_INTERNAL_de40a11c_29_fused_silu_mul_block_quant_cu_2e6c210c4cuda3std6ranges3__45__cpo4prevE
	.align		8
        /*00c0*/ 	.dword	_ZN60_INTERNAL_de40a11c_29_fused_silu_mul_block_quant_cu_2e6c210c4cuda3std6ranges3__45__cpo4dataE
	.align		8
        /*00c8*/ 	.dword	_ZN60_INTERNAL_de40a11c_29_fused_silu_mul_block_quant_cu_2e6c210c4cuda3std6ranges3__45__cpo5cdataE
	.align		8
        /*00d0*/ 	.dword	_ZN60_INTERNAL_de40a11c_29_fused_silu_mul_block_quant_cu_2e6c210c4cuda3std6ranges3__45__cpo4sizeE
	.align		8
        /*00d8*/ 	.dword	_ZN60_INTERNAL_de40a11c_29_fused_silu_mul_block_quant_cu_2e6c210c4cuda3std6ranges3__45__cpo5ssizeE
	.align		8
        /*00e0*/ 	.dword	_ZN60_INTERNAL_de40a11c_29_fused_silu_mul_block_quant_cu_2e6c210c4cuda3std6ranges3__45__cpo8distanceE
	.align		8
        /*00e8*/ 	.dword	_ZN60_INTERNAL_de40a11c_29_fused_silu_mul_block_quant_cu_2e6c210c6thrust24THRUST_300001_SM_1000_NS6system6detail10sequential3seqE


//--------------------- .text._ZN4vllm35silu_and_mul_per_block_quant_kernelIN3c108BFloat16EaLb0ELi64EEEvPT0_PfPKT_PKfi --------------------------
	.section	.text._ZN4vllm35silu_and_mul_per_block_quant_kernelIN3c108BFloat16EaLb0ELi64EEEvPT0_PfPKT_PKfi,"ax",@progbits
	.align	128
        .global         _ZN4vllm35silu_and_mul_per_block_quant_kernelIN3c108BFloat16EaLb0ELi64EEEvPT0_PfPKT_PKfi
        .type           _ZN4vllm35silu_and_mul_per_block_quant_kernelIN3c108BFloat16EaLb0ELi64EEEvPT0_PfPKT_PKfi,@function
        .size           _ZN4vllm35silu_and_mul_per_block_quant_kernelIN3c108BFloat16EaLb0ELi64EEEvPT0_PfPKT_PKfi,(.L_x_120 - _ZN4vllm35silu_and_mul_per_block_quant_kernelIN3c108BFloat16EaLb0ELi64EEEvPT0_PfPKT_PKfi)
        .other          _ZN4vllm35silu_and_mul_per_block_quant_kernelIN3c108BFloat16EaLb0ELi64EEEvPT0_PfPKT_PKfi,@"STO_CUDA_ENTRY STV_DEFAULT"
_ZN4vllm35silu_and_mul_per_block_quant_kernelIN3c108BFloat16EaLb0ELi64EEEvPT0_PfPKT_PKfi:
.text._ZN4vllm35silu_and_mul_per_block_quant_kernelIN3c108BFloat16EaLb0ELi64EEEvPT0_PfPKT_PKfi:
[----:B------:R-:W-:Y:S01]  /*0000*/  LDC R1, c[0x0][0x37c] ;  /* 0x0000df00ff017b82 */ /* 0x000fe20000000800 */
[----:B------:R-:W0:Y:S07]  /*0010*/  S2R R2, SR_CTAID.Y ;  /* 0x0000000000027919 */ /* 0x000e2e0000002600 */
[----:B------:R-:W1:Y:S01]  /*0020*/  S2UR UR8, SR_CTAID.X ;  /* 0x00000000000879c3 */ /* 0x000e620000002500 */
[----:B------:R-:W2:Y:S01]  /*0030*/  LDCU.64 UR4, c[0x0][0x390] ;  /* 0x00007200ff0477ac */ /* 0x000ea20008000a00 */
[----:B------:R-:W3:Y:S01]  /*0040*/  S2R R0, SR_TID.X ;  /* 0x0000000000007919 */ /* 0x000ee20000002100 */
[----:B------:R-:W4:Y:S05]  /*0050*/  LDCU.64 UR6, c[0x0][0x358] ;  /* 0x00006b00ff0677ac */ /* 0x000f2a0008000a00 */
[----:B------:R-:W1:Y:S01]  /*0060*/  LDC R9, c[0x0][0x3a0] ;  /* 0x0000e800ff097b82 */ /* 0x000e620000000800 */
[----:B0-----:R-:W-:-:S02]  /*0070*/  IMAD.SHL.U32 R5, R2, 0x40, RZ ;  /* 0x0000004002057824 */ /* 0x001fc400078e00ff */
[----:B-1----:R-:W-:-:S04]  /*0080*/  IMAD R3, R9, UR8, RZ ;  /* 0x0000000809037c24 */ /* 0x002fc8000f8e02ff */
[----:B------:R-:W-:-:S05]  /*0090*/  IMAD.SHL.U32 R4, R3, 0x2, RZ ;  /* 0x0000000203047824 */ /* 0x000fca00078e00ff */
[----:B------:R-:W-:Y:S02]  /*00a0*/  SHF.R.S32.HI R6, RZ, 0x1f, R4 ;  /* 0x0000001fff067819 */ /* 0x000fe40000011404 */
[----:B---3--:R-:W-:-:S04]  /*00b0*/  IADD3 R4, P0, P1, R0, R4, R5 ;  /* 0x0000000400047210 */ /* 0x008fc8000791e005 */
[----:B------:R-:W-:Y:S02]  /*00c0*/  IADD3.X R7, PT, PT, RZ, R6, RZ, P0, P1 ;  /* 0x00000006ff077210 */ /* 0x000fe400007e24ff */
[----:B--2---:R-:W-:-:S04]  /*00d0*/  LEA R6, P0, R4, UR4, 0x1 ;  /* 0x0000000404067c11 */ /* 0x004fc8000f8008ff */
[----:B------:R-:W-:-:S05]  /*00e0*/  LEA.HI.X R7, R4, UR5, R7, 0x1, P0 ;  /* 0x0000000504077c11 */ /* 0x000fca00080f0c07 */
[----:B----4-:R-:W2:Y:S01]  /*00f0*/  LDG.E.U16.CONSTANT R4, desc[UR6][R6.64] ;  /* 0x0000000606047981 */ /* 0x010ea2000c1e9500 */
[----:B------:R-:W-:-:S06]  /*0100*/  IMAD.WIDE R8, R9, 0x2, R6 ;  /* 0x0000000209087825 */ /* 0x000fcc00078e0206 */
[----:B------:R-:W3:Y:S01]  /*0110*/  LDG.E.U16.CONSTANT R8, desc[UR6][R8.64] ;  /* 0x0000000608087981 */ /* 0x000ee2000c1e9500 */
[----:B------:R-:W0:Y:S01]  /*0120*/  S2UR UR5, SR_CgaCtaId ;  /* 0x00000000000579c3 */ /* 0x000e220000008800 */
[----:B------:R-:W-:Y:S01]  /*0130*/  UMOV UR4, 0x400 ;  /* 0x0000040000047882 */ /* 0x000fe20000000000 */
[C---:B------:R-:W-:Y:S01]  /*0140*/  ISETP.GT.U32.AND P0, PT, R0.reuse, 0x1f, PT ;  /* 0x0000001f0000780c */ /* 0x040fe20003f04070 */
[----:B------:R-:W-:Y:S01]  /*0150*/  BSSY.RECONVERGENT B0, `(.L_x_0) ;  /* 0x0000042000007945 */ /* 0x000fe20003800200 */
[----:B------:R-:W-:Y:S01]  /*0160*/  ISETP.GT.U32.AND P1, PT, R0, 0xf, PT ;  /* 0x0000000f0000780c */ /* 0x000fe20003f24070 */
[----:B0-----:R-:W-:Y:S01]  /*0170*/  ULEA UR4, UR5, UR4, 0x18 ;  /* 0x0000000405047291 */ /* 0x001fe2000f8ec0ff */
[----:B--2---:R-:W-:-:S04]  /*0180*/  IMAD.U32 R4, R4, 0x10000, RZ ;  /* 0x0001000004047824 */ /* 0x004fc800078e00ff */
[----:B------:R-:W-:Y:S01]  /*0190*/  FMUL.FTZ R11, R4, -1.4426950216293334961 ;  /* 0xbfb8aa3b040b7820 */ /* 0x000fe20000410000 */
[----:B---3--:R-:W-:-:S05]  /*01a0*/  IMAD.U32 R10, R8, 0x10000, RZ ;  /* 0x00010000080a7824 */ /* 0x008fca00078e00ff */
[----:B------:R-:W0:Y:S02]  /*01b0*/  MUFU.EX2 R11, R11 ;  /* 0x0000000b000b7308 */ /* 0x000e240000000800 */
[----:B0-----:R-:W-:Y:S02]  /*01c0*/  FADD.FTZ R12, R11, 1 ;  /* 0x3f8000000b0c7421 */ /* 0x001fe40000010000 */
[----:B------:R-:W0:Y:S04]  /*01d0*/  LDC R11, c[0x0][0x374] ;  /* 0x0000dd00ff0b7b82 */ /* 0x000e280000000800 */
[----:B------:R-:W1:Y:S02]  /*01e0*/  MUFU.RCP R13, R12 ;  /* 0x0000000c000d7308 */ /* 0x000e640000001000 */
[----:B-1----:R-:W-:-:S04]  /*01f0*/  FMUL.FTZ R13, R4, R13 ;  /* 0x0000000d040d7220 */ /* 0x002fc80000410000 */
[----:B------:R-:W-:Y:S01]  /*0200*/  FMUL.FTZ R4, R10, R13 ;  /* 0x0000000d0a047220 */ /* 0x000fe20000410000 */
[----:B------:R-:W-:-:S03]  /*0210*/  LEA R13, R0, UR4, 0x2 ;  /* 0x00000004000d7c11 */ /* 0x000fc6000f8e10ff */
[----:B------:R-:W-:-:S05]  /*0220*/  FADD.FTZ R6, |R4|, -RZ ;  /* 0x800000ff04067221 */ /* 0x000fca0000010200 */
[----:B------:R-:W-:Y:S01]  /*0230*/  STS [R13], R6 ;  /* 0x000000060d007388 */ /* 0x000fe20000000800 */
[----:B------:R-:W-:Y:S06]  /*0240*/  BAR.SYNC.DEFER_BLOCKING 0x0 ;  /* 0x0000000000007b1d */ /* 0x000fec0000010000 */
[----:B------:R-:W-:Y:S04]  /*0250*/  @!P0 LDS R7, [R13] ;  /* 0x000000000d078984 */ /* 0x000fe80000000800 */
[----:B------:R-:W1:Y:S02]  /*0260*/  @!P0 LDS R8, [R13+0x80] ;  /* 0x000080000d088984 */ /* 0x000e640000000800 */
[----:B-1----:R-:W-:-:S05]  /*0270*/  @!P0 FMNMX.FTZ R8, R7, R8, !PT ;  /* 0x0000000807088209 */ /* 0x002fca0007810000 */
[----:B------:R-:W-:Y:S01]  /*0280*/  @!P0 STS [R13], R8 ;  /* 0x000000080d008388 */ /* 0x000fe20000000800 */
[----:B------:R-:W-:Y:S01]  /*0290*/  BAR.SYNC.DEFER_BLOCKING 0x0 ;  /* 0x0000000000007b1d */ /* 0x000fe20000010000 */
[----:B------:R-:W-:-:S05]  /*02a0*/  ISETP.GT.U32.AND P0, PT, R0, 0x7, PT ;  /* 0x000000070000780c */ /* 0x000fca0003f04070 */
        /* <DEDUP_REMOVED lines=17> */
[----:B------:R-:W-:-:S05]  /*03c0*/  ISETP.NE.AND P1, PT, R0, RZ, PT ;  /* 0x000000ff0000720c */ /* 0x000fca0003f25270 */
[----:B------:R-:W-:Y:S04]  /*03d0*/  @!P0 LDS R7, [R13] ;  /* 0x000000000d078984 */ /* 0x000fe80000000800 */
[----:B------:R-:W1:Y:S02]  /*03e0*/  @!P0 LDS R10, [R13+0x8] ;  /* 0x000008000d0a8984 */ /* 0x000e640000000800 */
[----:B-1----:R-:W-:Y:S02]  /*03f0*/  @!P0 FMNMX.FTZ R10, R7, R10, !PT ;  /* 0x0000000a070a8209 */ /* 0x002fe40007810000 */
[----:B------:R-:W1:Y:S03]  /*0400*/  LDC.64 R6, c[0x0][0x388] ;  /* 0x0000e200ff067b82 */ /* 0x000e660000000a00 */
[----:B------:R-:W-:Y:S05]  /*0410*/  @!P0 STS [R13], R10 ;  /* 0x0000000a0d008388 */ /* 0x000fea0000000800 */
[----:B------:R-:W-:Y:S06]  /*0420*/  BAR.SYNC.DEFER_BLOCKING 0x0 ;  /* 0x0000000000007b1d */ /* 0x000fec0000010000 */
[----:B------:R-:W-:Y:S04]  /*0430*/  @!P1 LDS R9, [R13] ;  /* 0x000000000d099984 */ /* 0x000fe80000000800 */
[----:B------:R-:W2:Y:S02]  /*0440*/  @!P1 LDS R12, [UR4+0x4] ;  /* 0x00000404ff0c9984 */ /* 0x000ea40008000800 */
[----:B--2---:R-:W-:Y:S01]  /*0450*/  @!P1 FMNMX.FTZ R12, R9, R12, !PT ;  /* 0x0000000c090c9209 */ /* 0x004fe20007810000 */
[----:B0-----:R-:W-:-:S04]  /*0460*/  IMAD R9, R11, UR8, R2 ;  /* 0x000000080b097c24 */ /* 0x001fc8000f8e0202 */
[----:B------:R0:W-:Y:S01]  /*0470*/  @!P1 STS [R13], R12 ;  /* 0x0000000c0d009388 */ /* 0x0001e20000000800 */
[----:B-1----:R-:W-:Y:S01]  /*0480*/  IMAD.WIDE.U32 R6, R9, 0x4, R6 ;  /* 0x0000000409067825 */ /* 0x002fe200078e0006 */
[----:B------:R-:W-:Y:S06]  /*0490*/  BAR.SYNC.DEFER_BLOCKING 0x0 ;  /* 0x0000000000007b1d */ /* 0x000fec0000010000 */
[----:B------:R-:W-:Y:S05]  /*04a0*/  @P1 BRA `(.L_x_1) ;  /* 0x0000000000301947 */ /* 0x000fea0003800000 */
[----:B------:R-:W1:Y:S01]  /*04b0*/  LDS R2, [UR4] ;  /* 0x00000004ff027984 */ /* 0x000e620008000800 */
[----:B------:R-:W2:Y:S02]  /*04c0*/  LDCU.64 UR8, c[0x0][0x398] ;  /* 0x00007300ff0877ac */ /* 0x000ea40008000a00 */
[----:B--2---:R-:W-:-:S04]  /*04d0*/  UISETP.NE.U32.AND UP0, UPT, UR8, URZ, UPT ;  /* 0x000000ff0800728c */ /* 0x004fc8000bf05070 */
[----:B------:R-:W-:Y:S01]  /*04e0*/  UISETP.NE.AND.EX UP0, UPT, UR9, URZ, UPT, UP0 ;  /* 0x000000ff0900728c */ /* 0x000fe2000bf05300 */
[----:B-1----:R-:W-:-:S08]  /*04f0*/  FMUL.FTZ R2, R2, 0.0078740157186985015869 ;  /* 0x3c01020402027820 */ /* 0x002fd00000410000 */
[----:B------:R-:W-:Y:S05]  /*0500*/  BRA.U !UP0, `(.L_x_2) ;  /* 0x00000001080c7547 */ /* 0x000fea000b800000 */
[----:B------:R-:W1:Y:S02]  /*0510*/  LDC.64 R8, c[0x0][0x398] ;  /* 0x0000e600ff087b82 */ /* 0x000e640000000a00 */
[----:B-1----:R-:W2:Y:S02]  /*0520*/  LDG.E R9, desc[UR6][R8.64] ;  /* 0x0000000608097981 */ /* 0x002ea4000c1e1900 */
[----:B--2---:R-:W-:-:S07]  /*0530*/  FMNMX.FTZ R2, R2, R9, PT ;  /* 0x0000000902027209 */ /* 0x004fce0003810000 */
.L_x_2:
[----:B------:R-:W-:-:S05]  /*0540*/  FMNMX.FTZ R9, R2, 1.1920928955078125e-07, !PT ;  /* 0x3400000002097809 */ /* 0x000fca0007810000 */
[----:B------:R1:W-:Y:S04]  /*0550*/  STG.E desc[UR6][R6.64], R9 ;  /* 0x0000000906007986 */ /* 0x0003e8000c101906 */
[----:B------:R1:W-:Y:S02]  /*0560*/  STS [UR4], R9 ;  /* 0x00000009ff007988 */ /* 0x0003e40008000804 */
.L_x_1:
[----:B------:R-:W-:Y:S05]  /*0570*/  BSYNC.RECONVERGENT B0 ;  /* 0x0000000000007941 */ /* 0x000fea0003800200 */
.L_x_0:
[----:B------:R-:W-:Y:S01]  /*0580*/  BAR.SYNC.DEFER_BLOCKING 0x0 ;  /* 0x0000000000007b1d */ /* 0x000fe20000010000 */
[----:B------:R-:W-:Y:S02]  /*0590*/  IADD3 R0, P0, P1, R3, R5, R0 ;  /* 0x0000000503007210 */ /* 0x000fe4000791e000 */
[----:B------:R-:W-:-:S03]  /*05a0*/  SHF.R.S32.HI R3, RZ, 0x1f, R3 ;  /* 0x0000001fff037819 */ /* 0x000fc60000011403 */
[----:B------:R-:W2:Y:S01]  /*05b0*/  LDCU.64 UR8, c[0x0][0x380] ;  /* 0x00007000ff0877ac */ /* 0x000ea20008000a00 */
[----:B------:R-:W-:Y:S01]  /*05c0*/  IADD3.X R3, PT, PT, R3, RZ, RZ, P0, P1 ;  /* 0x000000ff03037210 */ /* 0x000fe200007e24ff */
[----:B-1----:R-:W1:Y:S01]  /*05d0*/  LDS R6, [UR4] ;  /* 0x00000004ff067984 */ /* 0x002e620008000800 */
[----:B--2---:R-:W-:-:S04]  /*05e0*/  IADD3 R2, P0, PT, R0, UR8, RZ ;  /* 0x0000000800027c10 */ /* 0x004fc8000ff1e0ff */
[----:B------:R-:W-:Y:S01]  /*05f0*/  IADD3.X R3, PT, PT, R3, UR9, RZ, P0, !PT ;  /* 0x0000000903037c10 */ /* 0x000fe200087fe4ff */
[----:B-1----:R-:W1:Y:S02]  /*0600*/  MUFU.RCP R7, R6 ;  /* 0x0000000600077308 */ /* 0x002e640000001000 */
[----:B-1----:R-:W-:-:S06]  /*0610*/  FMUL.FTZ R4, R4, R7 ;  /* 0x0000000704047220 */ /* 0x002fcc0000410000 */
[----:B------:R-:W1:Y:S02]  /*0620*/  F2I.S8.NTZ R5, R4 ;  /* 0x0000000400057305 */ /* 0x000e640000202100 */
[----:B-1----:R-:W-:Y:S01]  /*0630*/  STG.E.U8 desc[UR6][R2.64], R5 ;  /* 0x0000000502007986 */ /* 0x002fe2000c101106 */
[----:B------:R-:W-:Y:S05]  /*0640*/  EXIT ;  /* 0x000000000000794d */ /* 0x000fea0003800000 */
.L_x_3:
[----:B------:R-:W-:-:S00]  /*0650*/  BRA `(.L_x_3) ;  /* 0xfffffffc00fc7947 */ /* 0x000fc0000383ffff */
[----:B------:R-:W-:-:S00]  /*0660*/  NOP ;  /* 0x0000000000007918 */ /* 0x000fc00000000000 */
        /* <DEDUP_REMOVED lines=9> */
.L_x_120:


//--------------------- .text._ZN4vllm35silu_and_mul_per_block_quant_kernelIN3c108BFloat16EaLb1ELi64EEEvPT0_PfPKT_PKfi --------------------------
	.section	.text._ZN4vllm35silu_and_mul_per_block_quant_kernelIN3c108BFloat16EaLb1ELi64EEEvPT0_PfPKT_PKfi,"ax",@progbits
	.align	128
        .global         _ZN4vllm35silu_and_mul_per_block_quant_kernelIN3c108BFloat16EaLb1ELi64EEEvPT0_PfPKT_PKfi
        .type           _ZN4vllm35silu_and_mul_per_block_quant_kernelIN3c108BFloat16EaLb1ELi64EEEvPT0_PfPKT_PKfi,@function
        .size           _ZN4vllm35silu_and_mul_per_block_quant_kernelIN3c108BFloat16EaLb1ELi64EEEvPT0_PfPKT_PKfi,(.L_x_121 - _ZN4vllm35silu_and_mul_per_block_quant_kernelIN3c108BFloat16EaLb1ELi64EEEvPT0_PfPKT_PKfi)
        .other          _ZN4vllm35silu_and_mul_per_block_quant_kernelIN3c108BFloat16EaLb1ELi64EEEvPT0_PfPKT_PKfi,@"STO_CUDA_ENTRY STV_DEFAULT"
_ZN4vllm35silu_and_mul_per_block_quant_kernelIN3c108BFloat16EaLb1ELi64EEEvPT0_PfPKT_PKfi:
.text._ZN4vllm35silu_and_mul_per_block_quant_kernelIN3c108BFloat16EaLb1ELi64EEEvPT0_PfPKT_PKfi:
        /* <DEDUP_REMOVED lines=70> */
[----:B0-----:R-:W-:-:S04]  /*0460*/  IMAD R9, R2, R11, UR8 ;  /* 0x0000000802097e24 */ /* 0x001fc8000f8e020b */
        /* <DEDUP_REMOVED lines=13> */
.L_x_6:
[----:B------:R-:W-:-:S05]  /*0540*/  FMNMX.FTZ R9, R2, 1.1920928955078125e-07, !PT ;  /* 0x3400000002097809 */ /* 0x000fca0007810000 */
[----:B------:R1:W-:Y:S04]  /*0550*/  STG.E desc[UR6][R6.64], R9 ;  /* 0x0000000906007986 */ /* 0x0003e8000c101906 */
[----:B------:R1:W-:Y:S02]  /*0560*/  STS [UR4], R9 ;  /* 0x00000009ff007988 */ /* 0x0003e40008000804 */
.L_x_5:
[----:B------:R-:W-:Y:S05]  /*0570*/  BSYNC.RECONVERGENT B0 ;  /* 0x0000000000007941 */ /* 0x000fea0003800200 */
.L_x_4:
        /* <DEDUP_REMOVED lines=13> */
.L_x_7:
        /* <DEDUP_REMOVED lines=11> */
.L_x_121:


//--------------------- .text._ZN4vllm35silu_and_mul_per_block_quant_kernelIN3c108BFloat16EaLb0ELi128EEEvPT0_PfPKT_PKfi --------------------------
	.section	.text._ZN4vllm35silu_and_mul_per_block_quant_kernelIN3c108BFloat16EaLb0ELi128EEEvPT0_PfPKT_PKfi,"ax",@progbits
	.align	128
        .global         _ZN4vllm35silu_and_mul_per_block_quant_kernelIN3c108BFloat16EaLb0ELi128EEEvPT0_PfPKT_PKfi
        .type           _ZN4vllm35silu_and_mul_per_block_quant_kernelIN3c108BFloat16EaLb0ELi128EEEvPT0_PfPKT_PKfi,@function
        .size           _ZN4vllm35silu_and_mul_per_block_quant_kernelIN3c108BFloat16EaLb0ELi128EEEvPT0_PfPKT_PKfi,(.L_x_122 - _ZN4vllm35silu_and_mul_per_block_quant_kernelIN3c108BFloat16EaLb0ELi128EEEvPT0_PfPKT_PKfi)
        .other          _ZN4vllm35silu_and_mul_per_block_quant_kernelIN3c108BFloat16EaLb0ELi128EEEvPT0_PfPKT_PKfi,@"STO_CUDA_ENTRY STV_DEFAULT"
_ZN4vllm35silu_and_mul_per_block_quant_kernelIN3c108BFloat16EaLb0ELi128EEEvPT0_PfPKT_PKfi:
.text._ZN4vllm35silu_and_mul_per_block_quant_kernelIN3c108BFloat16EaLb0ELi128EEEvPT0_PfPKT_PKfi:
        /* <DEDUP_REMOVED lines=15> */
[----:B----4-:R0:W2:Y:S01]  /*00f0*/  LDG.E.U16.CONSTANT R4, desc[UR6][R6.64] ;  /* 0x0000000606047981 */ /* 0x0100a2000c1e9500 */
[----:B------:R-:W-:-:S06]  /*0100*/  IMAD.WIDE R8, R9, 0x2, R6 ;  /* 0x0000000209087825 */ /* 0x000fcc00078e0206 */
[----:B------:R-:W3:Y:S01]  /*0110*/  LDG.E.U16.CONSTANT R8, desc[UR6][R8.64] ;  /* 0x0000000608087981 */ /* 0x000ee2000c1e9500 */
[----:B------:R-:W1:Y:S01]  /*0120*/  S2UR UR5, SR_CgaCtaId ;  /* 0x00000000000579c3 */ /* 0x000e620000008800 */
[----:B------:R-:W-:Y:S01]  /*0130*/  UMOV UR4, 0x400 ;  /* 0x0000040000047882 */ /* 0x000fe20000000000 */
[C---:B------:R-:W-:Y:S01]  /*0140*/  ISETP.GT.U32.AND P1, PT, R0.reuse, 0x3f, PT ;  /* 0x0000003f0000780c */ /* 0x040fe20003f24070 */
[----:B------:R-:W-:Y:S01]  /*0150*/  BSSY.RECONVERGENT B0, `(.L_x_8) ;  /* 0x0000048000007945 */ /* 0x000fe20003800200 */
[----:B------:R-:W-:-:S04]  /*0160*/  ISETP.GT.U32.AND P0, PT, R0, 0x1f, PT ;  /* 0x0000001f0000780c */ /* 0x000fc80003f04070 */
[----:B------:R-:W4:Y:S01]  /*0170*/  LDC R15, c[0x0][0x374] ;  /* 0x0000dd00ff0f7b82 */ /* 0x000f220000000800 */
[----:B-1----:R-:W-:-:S06]  /*0180*/  ULEA UR4, UR5, UR4, 0x18 ;  /* 0x0000000405047291 */ /* 0x002fcc000f8ec0ff */
[----:B0-----:R-:W-:Y:S01]  /*0190*/  LEA R6, R0, UR4, 0x2 ;  /* 0x0000000400067c11 */ /* 0x001fe2000f8e10ff */
[----:B--2---:R-:W-:-:S04]  /*01a0*/  IMAD.U32 R4, R4, 0x10000, RZ ;  /* 0x0001000004047824 */ /* 0x004fc800078e00ff */
[----:B------:R-:W-:Y:S01]  /*01b0*/  FMUL.FTZ R11, R4, -1.4426950216293334961 ;  /* 0xbfb8aa3b040b7820 */ /* 0x000fe20000410000 */
[----:B---3--:R-:W-:-:S05]  /*01c0*/  IMAD.U32 R10, R8, 0x10000, RZ ;  /* 0x00010000080a7824 */ /* 0x008fca00078e00ff */
[----:B------:R-:W0:Y:S02]  /*01d0*/  MUFU.EX2 R11, R11 ;  /* 0x0000000b000b7308 */ /* 0x000e240000000800 */
[----:B0-----:R-:W-:-:S06]  /*01e0*/  FADD.FTZ R12, R11, 1 ;  /* 0x3f8000000b0c7421 */ /* 0x001fcc0000010000 */
[----:B------:R-:W0:Y:S02]  /*01f0*/  MUFU.RCP R13, R12 ;  /* 0x0000000c000d7308 */ /* 0x000e240000001000 */
[----:B0-----:R-:W-:-:S04]  /*0200*/  FMUL.FTZ R13, R4, R13 ;  /* 0x0000000d040d7220 */ /* 0x001fc80000410000 */
[----:B------:R-:W-:-:S04]  /*0210*/  FMUL.FTZ R4, R10, R13 ;  /* 0x0000000d0a047220 */ /* 0x000fc80000410000 */
[----:B------:R-:W-:-:S05]  /*0220*/  FADD.FTZ R7, |R4|, -RZ ;  /* 0x800000ff04077221 */ /* 0x000fca0000010200 */
[----:B------:R-:W-:Y:S01]  /*0230*/  STS [R6], R7 ;  /* 0x0000000706007388 */ /* 0x000fe20000000800 */
[----:B------:R-:W-:Y:S06]  /*0240*/  BAR.SYNC.DEFER_BLOCKING 0x0 ;  /* 0x0000000000007b1d */ /* 0x000fec0000010000 */
[----:B------:R-:W-:Y:S04]  /*0250*/  @!P1 LDS R8, [R6] ;  /* 0x0000000006089984 */ /* 0x000fe80000000800 */
[----:B------:R-:W0:Y:S02]  /*0260*/  @!P1 LDS R9, [R6+0x100] ;  /* 0x0001000006099984 */ /* 0x000e240000000800 */
[----:B0-----:R-:W-:-:S05]  /*0270*/  @!P1 FMNMX.FTZ R9, R8, R9, !PT ;  /* 0x0000000908099209 */ /* 0x001fca0007810000 */
[----:B------:R-:W-:Y:S01]  /*0280*/  @!P1 STS [R6], R9 ;  /* 0x0000000906009388 */ /* 0x000fe20000000800 */
[----:B------:R-:W-:Y:S01]  /*0290*/  BAR.SYNC.DEFER_BLOCKING 0x0 ;  /* 0x0000000000007b1d */ /* 0x000fe20000010000 */
[----:B------:R-:W-:-:S05]  /*02a0*/  ISETP.GT.U32.AND P1, PT, R0, 0xf, PT ;  /* 0x0000000f0000780c */ /* 0x000fca0003f24070 */
        /* <DEDUP_REMOVED lines=23> */
[----:B------:R-:W-:-:S05]  /*0420*/  ISETP.NE.AND P1, PT, R0, RZ, PT ;  /* 0x000000ff0000720c */ /* 0x000fca0003f25270 */
[----:B------:R-:W-:Y:S04]  /*0430*/  @!P0 LDS R7, [R6] ;  /* 0x0000000006078984 */ /* 0x000fe80000000800 */
[----:B------:R-:W0:Y:S02]  /*0440*/  @!P0 LDS R8, [R6+0x8] ;  /* 0x0000080006088984 */ /* 0x000e240000000800 */
[----:B0-----:R-:W-:Y:S02]  /*0450*/  @!P0 FMNMX.FTZ R13, R7, R8, !PT ;  /* 0x00000008070d8209 */ /* 0x001fe40007810000 */
[----:B------:R-:W0:Y:S03]  /*0460*/  LDC.64 R8, c[0x0][0x388] ;  /* 0x0000e200ff087b82 */ /* 0x000e260000000a00 */
[----:B------:R-:W-:Y:S05]  /*0470*/  @!P0 STS [R6], R13 ;  /* 0x0000000d06008388 */ /* 0x000fea0000000800 */
[----:B------:R-:W-:Y:S06]  /*0480*/  BAR.SYNC.DEFER_BLOCKING 0x0 ;  /* 0x0000000000007b1d */ /* 0x000fec0000010000 */
[----:B------:R-:W-:Y:S04]  /*0490*/  @!P1 LDS R7, [R6] ;  /* 0x0000000006079984 */ /* 0x000fe80000000800 */
[----:B------:R-:W1:Y:S02]  /*04a0*/  @!P1 LDS R10, [UR4+0x4] ;  /* 0x00000404ff0a9984 */ /* 0x000e640008000800 */
[----:B-1----:R-:W-:Y:S01]  /*04b0*/  @!P1 FMNMX.FTZ R11, R7, R10, !PT ;  /* 0x0000000a070b9209 */ /* 0x002fe20007810000 */
[----:B----4-:R-:W-:-:S04]  /*04c0*/  IMAD R7, R15, UR8, R2 ;  /* 0x000000080f077c24 */ /* 0x010fc8000f8e0202 */
[----:B------:R1:W-:Y:S01]  /*04d0*/  @!P1 STS [R6], R11 ;  /* 0x0000000b06009388 */ /* 0x0003e20000000800 */
[----:B0-----:R-:W-:Y:S01]  /*04e0*/  IMAD.WIDE.U32 R8, R7, 0x4, R8 ;  /* 0x0000000407087825 */ /* 0x001fe200078e0008 */
[----:B------:R-:W-:Y:S06]  /*04f0*/  BAR.SYNC.DEFER_BLOCKING 0x0 ;  /* 0x0000000000007b1d */ /* 0x000fec0000010000 */
[----:B------:R-:W-:Y:S05]  /*0500*/  @P1 BRA `(.L_x_9) ;  /* 0x0000000000301947 */ /* 0x000fea0003800000 */
[----:B------:R-:W0:Y:S01]  /*0510*/  LDS R2, [UR4] ;  /* 0x00000004ff027984 */ /* 0x000e220008000800 */
[----:B------:R-:W2:Y:S02]  /*0520*/  LDCU.64 UR8, c[0x0][0x398] ;  /* 0x00007300ff0877ac */ /* 0x000ea40008000a00 */
[----:B--2---:R-:W-:-:S04]  /*0530*/  UISETP.NE.U32.AND UP0, UPT, UR8, URZ, UPT ;  /* 0x000000ff0800728c */ /* 0x004fc8000bf05070 */
[----:B------:R-:W-:Y:S01]  /*0540*/  UISETP.NE.AND.EX UP0, UPT, UR9, URZ, UPT, UP0 ;  /* 0x000000ff0900728c */ /* 0x000fe2000bf05300 */
[----:B0-----:R-:W-:-:S08]  /*0550*/  FMUL.FTZ R2, R2, 0.0078740157186985015869 ;  /* 0x3c01020402027820 */ /* 0x001fd00000410000 */
[----:B------:R-:W-:Y:S05]  /*0560*/  BRA.U !UP0, `(.L_x_10) ;  /* 0x00000001080c7547 */ /* 0x000fea000b800000 */
[----:B-1----:R-:W0:Y:S02]  /*0570*/  LDC.64 R6, c[0x0][0x398] ;  /* 0x0000e600ff067b82 */ /* 0x002e240000000a00 */
[----:B0-----:R-:W2:Y:S02]  /*0580*/  LDG.E R7, desc[UR6][R6.64] ;  /* 0x0000000606077981 */ /* 0x001ea4000c1e1900 */
[----:B--2---:R-:W-:-:S07]  /*0590*/  FMNMX.FTZ R2, R2, R7, PT ;  /* 0x0000000702027209 */ /* 0x004fce0003810000 */
.L_x_10:
[----:B------:R-:W-:-:S05]  /*05a0*/  FMNMX.FTZ R7, R2, 1.1920928955078125e-07, !PT ;  /* 0x3400000002077809 */ /* 0x000fca0007810000 */
[----:B------:R0:W-:Y:S04]  /*05b0*/  STG.E desc[UR6][R8.64], R7 ;  /* 0x0000000708007986 */ /* 0x0001e8000c101906 */
[----:B------:R0:W-:Y:S02]  /*05c0*/  STS [UR4], R7 ;  /* 0x00000007ff007988 */ /* 0x0001e40008000804 */
.L_x_9:
[----:B------:R-:W-:Y:S05]  /*05d0*/  BSYNC.RECONVERGENT B0 ;  /* 0x0000000000007941 */ /* 0x000fea0003800200 */
.L_x_8:
[----:B------:R-:W-:Y:S01]  /*05e0*/  BAR.SYNC.DEFER_BLOCKING 0x0 ;  /* 0x0000000000007b1d */ /* 0x000fe20000010000 */
[----:B------:R-:W-:Y:S02]  /*05f0*/  IADD3 R0, P0, P1, R3, R5, R0 ;  /* 0x0000000503007210 */ /* 0x000fe4000791e000 */
[----:B------:R-:W-:-:S03]  /*0600*/  SHF.R.S32.HI R3, RZ, 0x1f, R3 ;  /* 0x0000001fff037819 */ /* 0x000fc60000011403 */
[----:B------:R-:W2:Y:S01]  /*0610*/  LDCU.64 UR8, c[0x0][0x380] ;  /* 0x00007000ff0877ac */ /* 0x000ea20008000a00 */
[----:B------:R-:W-:Y:S01]  /*0620*/  IADD3.X R3, PT, PT, R3, RZ, RZ, P0, P1 ;  /* 0x000000ff03037210 */ /* 0x000fe200007e24ff */
[----:B-1----:R-:W0:Y:S01]  /*0630*/  LDS R6, [UR4] ;  /* 0x00000004ff067984 */ /* 0x002e220008000800 */
[----:B--2---:R-:W-:-:S04]  /*0640*/  IADD3 R2, P0, PT, R0, UR8, RZ ;  /* 0x0000000800027c10 */ /* 0x004fc8000ff1e0ff */
[----:B------:R-:W-:Y:S01]  /*0650*/  IADD3.X R3, PT, PT, R3, UR9, RZ, P0, !PT ;  /* 0x0000000903037c10 */ /* 0x000fe200087fe4ff */
[----:B0-----:R-:W0:Y:S02]  /*0660*/  MUFU.RCP R7, R6 ;  /* 0x0000000600077308 */ /* 0x001e240000001000 */
[----:B0-----:R-:W-:-:S06]  /*0670*/  FMUL.FTZ R4, R4, R7 ;  /* 0x0000000704047220 */ /* 0x001fcc0000410000 */
[----:B------:R-:W0:Y:S02]  /*0680*/  F2I.S8.NTZ R5, R4 ;  /* 0x0000000400057305 */ /* 0x000e240000202100 */
[----:B0-----:R-:W-:Y:S01]  /*0690*/  STG.E.U8 desc[UR6][R2.64], R5 ;  /* 0x0000000502007986 */ /* 0x001fe2000c101106 */
[----:B------:R-:W-:Y:S05]  /*06a0*/  EXIT ;  /* 0x000000000000794d */ /* 0x000fea0003800000 */
.L_x_11:
        /* <DEDUP_REMOVED lines=13> */
.L_x_122:


//--------------------- .text._ZN4vllm35silu_and_mul_per_block_quant_kernelIN3c108BFloat16EaLb1ELi128EEEvPT0_PfPKT_PKfi --------------------------
	.section	.text._ZN4vllm35silu_and_mul_per_block_quant_kernelIN3c108BFloat16EaLb1ELi128EEEvPT0_PfPKT_PKfi,"ax",@progbits
	.align	128
        .global         _ZN4vllm35silu_and_mul_per_block_quant_kernelIN3c108BFloat16EaLb1ELi128EEEvPT0_PfPKT_PKfi
        .type           _ZN4vllm35silu_and_mul_per_block_quant_kernelIN3c108BFloat16EaLb1ELi128EEEvPT0_PfPKT_PKfi,@function
        .size           _ZN4vllm35silu_and_mul_per_block_quant_kernelIN3c108BFloat16EaLb1ELi128EEEvPT0_PfPKT_PKfi,(.L_x_123 - _ZN4vllm35silu_and_mul_per_block_quant_kernelIN3c108BFloat16EaLb1ELi128EEEvPT0_PfPKT_PKfi)
        .other          _ZN4vllm35silu_and_mul_per_block_quant_kernelIN3c108BFloat16EaLb1ELi128EEEvPT0_PfPKT_PKfi,@"STO_CUDA_ENTRY STV_DEFAULT"
_ZN4vllm35silu_and_mul_per_block_quant_kernelIN3c108BFloat16EaLb1ELi128EEEvPT0_PfPKT_PKfi:
.text._ZN4vllm35silu_and_mul_per_block_quant_kernelIN3c108BFloat16EaLb1ELi128EEEvPT0_PfPKT_PKfi:
        /* <DEDUP_REMOVED lines=76> */
[----:B----4-:R-:W-:-:S04]  /*04c0*/  IMAD R7, R2, R15, UR8 ;  /* 0x0000000802077e24 */ /* 0x010fc8000f8e020f */
        /* <DEDUP_REMOVED lines=13> */
.L_x_14:
[----:B------:R-:W-:-:S05]  /*05a0*/  FMNMX.FTZ R7, R2, 1.1920928955078125e-07, !PT ;  /* 0x3400000002077809 */ /* 0x000fca0007810000 */
[----:B------:R0:W-:Y:S04]  /*05b0*/  STG.E desc[UR6][R8.64], R7 ;  /* 0x0000000708007986 */ /* 0x0001e8000c101906 */
[----:B------:R0:W-:Y:S02]  /*05c0*/  STS [UR4], R7 ;  /* 0x00000007ff007988 */ /* 0x0001e40008000804 */
.L_x_13:
[----:B------:R-:W-:Y:S05]  /*05d0*/  BSYNC.RECONVERGENT B0 ;  /* 0x0000000000007941 */ /* 0x000fea0003800200 */
.L_x_12:
        /* <DEDUP_REMOVED lines=13> */
.L_x_15:
        /* <DEDUP_REMOVED lines=13> */
.L_x_123:


//--------------------- .text._ZN4vllm35silu_and_mul_per_block_quant_kernelIN3c108BFloat16ENS1_13Float8_e4m3fnELb0ELi64EEEvPT0_PfPKT_PKfi --------------------------
	.section	.text._ZN4vllm35silu_and_mul_per_block_quant_kernelIN3c108BFloat16ENS1_13Float8_e4m3fnELb0ELi64EEEvPT0_PfPKT_PKfi,"ax",@progbits
	.align	128
        .global         _ZN4vllm35silu_and_mul_per_block_quant_kernelIN3c108BFloat16ENS1_13Float8_e4m3fnELb0ELi64EEEvPT0_PfPKT_PKfi
        .type           _ZN4vllm35silu_and_mul_per_block_quant_kernelIN3c108BFloat16ENS1_13Float8_e4m3fnELb0ELi64EEEvPT0_PfPKT_PKfi,@function
        .size           _ZN4vllm35silu_and_mul_per_block_quant_kernelIN3c108BFloat16ENS1_13Float8_e4m3fnELb0ELi64EEEvPT0_PfPKT_PKfi,(.L_x_124 - _ZN4vllm35silu_and_mul_per_block_quant_kernelIN3c108BFloat16ENS1_13Float8_e4m3fnELb0ELi64EEEvPT0_PfPKT_PKfi)
        .other          _ZN4vllm35silu_and_mul_per_block_quant_kernelIN3c108BFloat16ENS1_13Float8_e4m3fnELb0ELi64EEEvPT0_PfPKT_PKfi,@"STO_CUDA_ENTRY STV_DEFAULT"
_ZN4vllm35silu_and_mul_per_block_quant_kernelIN3c108BFloat16ENS1_13Float8_e4m3fnELb0ELi64EEEvPT0_PfPKT_PKfi:
.text._ZN4vllm35silu_and_mul_per_block_quant_kernelIN3c108BFloat16ENS1_13Float8_e4m3fnELb0ELi64EEEvPT0_PfPKT_PKfi:
        /* <DEDUP_REMOVED lines=79> */
[----:B-1----:R-:W-:-:S08]  /*04f0*/  FMUL.FTZ R2, R2, 0.0022321429569274187088 ;  /* 0x3b12492502027820 */ /* 0x002fd00000410000 */
[----:B------:R-:W-:Y:S05]  /*0500*/  BRA.U !UP0, `(.L_x_18) ;  /* 0x00000001080c7547 */ /* 0x000fea000b800000 */
[----:B------:R-:W1:Y:S02]  /*0510*/  LDC.64 R8, c[0x0][0x398] ;  /* 0x0000e600ff087b82 */ /* 0x000e640000000a00 */
[----:B-1----:R-:W2:Y:S02]  /*0520*/  LDG.E R9, desc[UR6][R8.64] ;  /* 0x0000000608097981 */ /* 0x002ea4000c1e1900 */
[----:B--2---:R-:W-:-:S07]  /*0530*/  FMNMX.FTZ R2, R2, R9, PT ;  /* 0x0000000902027209 */ /* 0x004fce0003810000 */
.L_x_18:
[----:B------:R-:W-:-:S05]  /*0540*/  FMNMX.FTZ R9, R2, 4.3596542127488646656e-06, !PT ;  /* 0x3692492502097809 */ /* 0x000fca0007810000 */
[----:B------:R1:W-:Y:S04]  /*0550*/  STG.E desc[UR6][R6.64], R9 ;  /* 0x0000000906007986 */ /* 0x0003e8000c101906 */
[----:B------:R1:W-:Y:S02]  /*0560*/  STS [UR4], R9 ;  /* 0x00000009ff007988 */ /* 0x0003e40008000804 */
.L_x_17:
[----:B------:R-:W-:Y:S05]  /*0570*/  BSYNC.RECONVERGENT B0 ;  /* 0x0000000000007941 */ /* 0x000fea0003800200 */
.L_x_16:
[----:B------:R-:W-:Y:S06]  /*0580*/  BAR.SYNC.DEFER_BLOCKING 0x0 ;  /* 0x0000000000007b1d */ /* 0x000fec0000010000 */
[----:B------:R-:W-:Y:S01]  /*0590*/  BSSY.RECONVERGENT B0, `(.L_x_19) ;  /* 0x0000010000007945 */ /* 0x000fe20003800200 */
[----:B------:R-:W1:Y:S02]  /*05a0*/  LDS R2, [UR4] ;  /* 0x00000004ff027984 */ /* 0x000e640008000800 */
[----:B-1----:R-:W1:Y:S02]  /*05b0*/  MUFU.RCP R7, R2 ;  /* 0x0000000200077308 */ /* 0x002e640000001000 */
[----:B-1----:R-:W-:Y:S01]  /*05c0*/  FMUL.FTZ R4, R4, R7 ;  /* 0x0000000704047220 */ /* 0x002fe20000410000 */
[----:B------:R-:W-:-:S04]  /*05d0*/  IMAD.MOV.U32 R7, RZ, RZ, 0x7f ;  /* 0x0000007fff077424 */ /* 0x000fc800078e00ff */
[----:B------:R-:W-:-:S04]  /*05e0*/  FMNMX.FTZ R4, R4, 448, PT ;  /* 0x43e0000004047809 */ /* 0x000fc80003810000 */
[----:B------:R-:W-:-:S04]  /*05f0*/  FMNMX.FTZ R4, R4, -448, !PT ;  /* 0xc3e0000004047809 */ /* 0x000fc80007810000 */
[----:B------:R-:W-:-:S04]  /*0600*/  LOP3.LUT R6, R4, 0x7fffffff, RZ, 0xc0, !PT ;  /* 0x7fffffff04067812 */ /* 0x000fc800078ec0ff */
[----:B------:R-:W-:-:S13]  /*0610*/  ISETP.GT.U32.AND P0, PT, R6, 0x43efffff, PT ;  /* 0x43efffff0600780c */ /* 0x000fda0003f04070 */
[----:B------:R-:W-:Y:S05]  /*0620*/  @P0 BRA `(.L_x_20) ;  /* 0x0000000000180947 */ /* 0x000fea0003800000 */
[----:B------:R-:W-:-:S13]  /*0630*/  ISETP.GT.U32.AND P0, PT, R6, 0x3c7fffff, PT ;  /* 0x3c7fffff0600780c */ /* 0x000fda0003f04070 */
[----:B------:R-:W-:Y:S01]  /*0640*/  @P0 SHF.R.U32.HI R2, RZ, 0x14, R4 ;  /* 0x00000014ff020819 */ /* 0x000fe20000011604 */
[----:B------:R-:W-:-:S03]  /*0650*/  @!P0 FADD.FTZ R7, R6, 16384 ;  /* 0x4680000006078421 */ /* 0x000fc60000010000 */
[----:B------:R-:W-:-:S04]  /*0660*/  @P0 LOP3.LUT R9, R2, 0x1, RZ, 0xc0, !PT ;  /* 0x0000000102090812 */ /* 0x000fc800078ec0ff */
[----:B------:R-:W-:-:S04]  /*0670*/  @P0 IADD3 R9, PT, PT, R4, 0x407ffff, R9 ;  /* 0x0407ffff04090810 */ /* 0x000fc80007ffe009 */
[----:B------:R-:W-:-:S07]  /*0680*/  @P0 SHF.R.U32.HI R7, RZ, 0x14, R9 ;  /* 0x00000014ff070819 */ /* 0x000fce0000011609 */
.L_x_20:
[----:B------:R-:W-:Y:S05]  /*0690*/  BSYNC.RECONVERGENT B0 ;  /* 0x0000000000007941 */ /* 0x000fea0003800200 */
.L_x_19:
[----:B------:R-:W1:Y:S01]  /*06a0*/  LDCU.64 UR4, c[0x0][0x380] ;  /* 0x00007000ff0477ac */ /* 0x000e620008000a00 */
[----:B------:R-:W-:Y:S02]  /*06b0*/  IADD3 R0, P0, P1, R3, R5, R0 ;  /* 0x0000000503007210 */ /* 0x000fe4000791e000 */
[----:B------:R-:W-:Y:S02]  /*06c0*/  SHF.R.S32.HI R3, RZ, 0x1f, R3 ;  /* 0x0000001fff037819 */ /* 0x000fe40000011403 */
[----:B------:R-:W-:Y:S02]  /*06d0*/  SHF.R.U32.HI R4, RZ, 0x18, R4 ;  /* 0x00000018ff047819 */ /* 0x000fe40000011604 */
[----:B------:R-:W-:Y:S02]  /*06e0*/  IADD3.X R3, PT, PT, R3, RZ, RZ, P0, P1 ;  /* 0x000000ff03037210 */ /* 0x000fe400007e24ff */
[----:B------:R-:W-:Y:S02]  /*06f0*/  LOP3.LUT R7, R7, 0x80, R4, 0xf8, !PT ;  /* 0x0000008007077812 */ /* 0x000fe400078ef804 */
[----:B-1----:R-:W-:-:S04]  /*0700*/  IADD3 R2, P0, PT, R0, UR4, RZ ;  /* 0x0000000400027c10 */ /* 0x002fc8000ff1e0ff */
[----:B------:R-:W-:-:S05]  /*0710*/  IADD3.X R3, PT, PT, R3, UR5, RZ, P0, !PT ;  /* 0x0000000503037c10 */ /* 0x000fca00087fe4ff */
[----:B------:R-:W-:Y:S01]  /*0720*/  STG.E.U8 desc[UR6][R2.64], R7 ;  /* 0x0000000702007986 */ /* 0x000fe2000c101106 */
[----:B------:R-:W-:Y:S05]  /*0730*/  EXIT ;  /* 0x000000000000794d */ /* 0x000fea0003800000 */
.L_x_21:
        /* <DEDUP_REMOVED lines=12> */
.L_x_124:


//--------------------- .text._ZN4vllm35silu_and_mul_per_block_quant_kernelIN3c108BFloat16ENS1_13Float8_e4m3fnELb1ELi64EEEvPT0_PfPKT_PKfi --------------------------
	.section	.text._ZN4vllm35silu_and_mul_per_block_quant_kernelIN3c108BFloat16ENS1_13Float8_e4m3fnELb1ELi64EEEvPT0_PfPKT_PKfi,"ax",@progbits
	.align	128
        .global         _ZN4vllm35silu_and_mul_per_block_quant_kernelIN3c108BFloat16ENS1_13Float8_e4m3fnELb1ELi64EEEvPT0_PfPKT_PKfi
        .type           _ZN4vllm35silu_and_mul_per_block_quant_kernelIN3c108BFloat16ENS1_13Float8_e4m3fnELb1ELi64EEEvPT0_PfPKT_PKfi,@function
        .size           _ZN4vllm35silu_and_mul_per_block_quant_kernelIN3c108BFloat16ENS1_13Float8_e4m3fnELb1ELi64EEEvPT0_PfPKT_PKfi,(.L_x_125 - _ZN4vllm35silu_and_mul_per_block_quant_kernelIN3c108BFloat16ENS1_13Float8_e4m3fnELb1ELi64EEEvPT0_PfPKT_PKfi)
        .other          _ZN4vllm35silu_and_mul_per_block_quant_kernelIN3c108BFloat16ENS1_13Float8_e4m3fnELb1ELi64EEEvPT0_PfPKT_PKfi,@"STO_CUDA_ENTRY STV_DEFAULT"
_ZN4vllm35silu_and_mul_per_block_quant_kernelIN3c108BFloat16ENS1_13Float8_e4m3fnELb1ELi64EEEvPT0_PfPKT_PKfi:
.text._ZN4vllm35silu_and_mul_per_block_quant_kernelIN3c108BFloat16ENS1_13Float8_e4m3fnELb1ELi64EEEvPT0_PfPKT_PKfi:
        /* <DEDUP_REMOVED lines=84> */
.L_x_24:
[----:B------:R-:W-:-:S05]  /*0540*/  FMNMX.FTZ R9, R2, 4.3596542127488646656e-06, !PT ;  /* 0x3692492502097809 */ /* 0x000fca0007810000 */
[----:B------:R1:W-:Y:S04]  /*0550*/  STG.E desc[UR6][R6.64], R9 ;  /* 0x0000000906007986 */ /* 0x0003e8000c101906 */
[----:B------:R1:W-:Y:S02]  /*0560*/  STS [UR4], R9 ;  /* 0x00000009ff007988 */ /* 0x0003e40008000804 */
.L_x_23:
[----:B------:R-:W-:Y:S05]  /*0570*/  BSYNC.RECONVERGENT B0 ;  /* 0x0000000000007941 */ /* 0x000fea0003800200 */
.L_x_22:
        /* <DEDUP_REMOVED lines=17> */
.L_x_26:
[----:B------:R-:W-:Y:S05]  /*0690*/  BSYNC.RECONVERGENT B0 ;  /* 0x0000000000007941 */ /* 0x000fea0003800200 */
.L_x_25:
        /* <DEDUP_REMOVED lines=10> */
.L_x_27:
        /* <DEDUP_REMOVED lines=12> */
.L_x_125:


//--------------------- .text._ZN4vllm35silu_and_mul_per_block_quant_kernelIN3c108BFloat16ENS1_13Float8_e4m3fnELb0ELi128EEEvPT0_PfPKT_PKfi --------------------------
	.section	.text._ZN4vllm35silu_and_mul_per_block_quant_kernelIN3c108BFloat16ENS1_13Float8_e4m3fnELb0ELi128EEEvPT0_PfPKT_PKfi,"ax",@progbits
	.align	128
        .global         _ZN4vllm35silu_and_mul_per_block_quant_kernelIN3c108BFloat16ENS1_13Float8_e4m3fnELb0ELi128EEEvPT0_PfPKT_PKfi
        .type           _ZN4vllm35silu_and_mul_per_block_quant_kernelIN3c108BFloat16ENS1_13Float8_e4m3fnELb0ELi128EEEvPT0_PfPKT_PKfi,@function
        .size           _ZN4vllm35silu_and_mul_per_block_quant_kernelIN3c108BFloat16ENS1_13Float8_e4m3fnELb0ELi128EEEvPT0_PfPKT_PKfi,(.L_x_126 - _ZN4vllm35silu_and_mul_per_block_quant_kernelIN3c108BFloat16ENS1_13Float8_e4m3fnELb0ELi128EEEvPT0_PfPKT_PKfi)
        .other          _ZN4vllm35silu_and_mul_per_block_quant_kernelIN3c108BFloat16ENS1_13Float8_e4m3fnELb0ELi128EEEvPT0_PfPKT_PKfi,@"STO_CUDA_ENTRY STV_DEFAULT"
_ZN4vllm35silu_and_mul_per_block_quant_kernelIN3c108BFloat16ENS1_13Float8_e4m3fnELb0ELi128EEEvPT0_PfPKT_PKfi:
.text._ZN4vllm35silu_and_mul_per_block_quant_kernelIN3c108BFloat16ENS1_13Float8_e4m3fnELb0ELi128EEEvPT0_PfPKT_PKfi:
        /* <DEDUP_REMOVED lines=85> */
[----:B0-----:R-:W-:-:S08]  /*0550*/  FMUL.FTZ R2, R2, 0.0022321429569274187088 ;  /* 0x3b12492502027820 */ /* 0x001fd00000410000 */
[----:B------:R-:W-:Y:S05]  /*0560*/  BRA.U !UP0, `(.L_x_30) ;  /* 0x00000001080c7547 */ /* 0x000fea000b800000 */
[----:B-1----:R-:W0:Y:S02]  /*0570*/  LDC.64 R6, c[0x0][0x398] ;  /* 0x0000e600ff067b82 */ /* 0x002e240000000a00 */
[----:B0-----:R-:W2:Y:S02]  /*0580*/  LDG.E R7, desc[UR6][R6.64] ;  /* 0x0000000606077981 */ /* 0x001ea4000c1e1900 */
[----:B--2---:R-:W-:-:S07]  /*0590*/  FMNMX.FTZ R2, R2, R7, PT ;  /* 0x0000000702027209 */ /* 0x004fce0003810000 */
.L_x_30:
[----:B------:R-:W-:-:S05]  /*05a0*/  FMNMX.FTZ R7, R2, 4.3596542127488646656e-06, !PT ;  /* 0x3692492502077809 */ /* 0x000fca0007810000 */
[----:B------:R0:W-:Y:S04]  /*05b0*/  STG.E desc[UR6][R8.64], R7 ;  /* 0x0000000708007986 */ /* 0x0001e8000c101906 */
[----:B------:R0:W-:Y:S02]  /*05c0*/  STS [UR4], R7 ;  /* 0x00000007ff007988 */ /* 0x0001e40008000804 */
.L_x_29:
[----:B------:R-:W-:Y:S05]  /*05d0*/  BSYNC.RECONVERGENT B0 ;  /* 0x0000000000007941 */ /* 0x000fea0003800200 */
.L_x_28:
[----:B------:R-:W-:Y:S06]  /*05e0*/  BAR.SYNC.DEFER_BLOCKING 0x0 ;  /* 0x0000000000007b1d */ /* 0x000fec0000010000 */
[----:B------:R-:W-:Y:S01]  /*05f0*/  BSSY.RECONVERGENT B0, `(.L_x_31) ;  /* 0x0000010000007945 */ /* 0x000fe20003800200 */
[----:B------:R-:W0:Y:S02]  /*0600*/  LDS R2, [UR4] ;  /* 0x00000004ff027984 */ /* 0x000e240008000800 */
[----:B0-----:R-:W0:Y:S02]  /*0610*/  MUFU.RCP R7, R2 ;  /* 0x0000000200077308 */ /* 0x001e240000001000 */
[----:B0-----:R-:W-:Y:S01]  /*0620*/  FMUL.FTZ R4, R4, R7 ;  /* 0x0000000704047220 */ /* 0x001fe20000410000 */
[----:B------:R-:W-:-:S04]  /*0630*/  IMAD.MOV.U32 R7, RZ, RZ, 0x7f ;  /* 0x0000007fff077424 */ /* 0x000fc800078e00ff */
[----:B------:R-:W-:-:S04]  /*0640*/  FMNMX.FTZ R4, R4, 448, PT ;  /* 0x43e0000004047809 */ /* 0x000fc80003810000 */
[----:B------:R-:W-:-:S04]  /*0650*/  FMNMX.FTZ R4, R4, -448, !PT ;  /* 0xc3e0000004047809 */ /* 0x000fc80007810000 */
[----:B-1----:R-:W-:-:S04]  /*0660*/  LOP3.LUT R6, R4, 0x7fffffff, RZ, 0xc0, !PT ;  /* 0x7fffffff04067812 */ /* 0x002fc800078ec0ff */
        /* <DEDUP_REMOVED lines=8> */
.L_x_32:
[----:B------:R-:W-:Y:S05]  /*06f0*/  BSYNC.RECONVERGENT B0 ;  /* 0x0000000000007941 */ /* 0x000fea0003800200 */
.L_x_31:
[----:B------:R-:W0:Y:S01]  /*0700*/  LDCU.64 UR4, c[0x0][0x380] ;  /* 0x00007000ff0477ac */ /* 0x000e220008000a00 */
[----:B------:R-:W-:Y:S02]  /*0710*/  IADD3 R0, P0, P1, R3, R5, R0 ;  /* 0x0000000503007210 */ /* 0x000fe4000791e000 */
[----:B------:R-:W-:Y:S02]  /*0720*/  SHF.R.S32.HI R3, RZ, 0x1f, R3 ;  /* 0x0000001fff037819 */ /* 0x000fe40000011403 */
[----:B------:R-:W-:Y:S02]  /*0730*/  SHF.R.U32.HI R4, RZ, 0x18, R4 ;  /* 0x00000018ff047819 */ /* 0x000fe40000011604 */
[----:B------:R-:W-:Y:S02]  /*0740*/  IADD3.X R3, PT, PT, R3, RZ, RZ, P0, P1 ;  /* 0x000000ff03037210 */ /* 0x000fe400007e24ff */
[----:B------:R-:W-:Y:S02]  /*0750*/  LOP3.LUT R7, R7, 0x80, R4, 0xf8, !PT ;  /* 0x0000008007077812 */ /* 0x000fe400078ef804 */
[----:B0-----:R-:W-:-:S04]  /*0760*/  IADD3 R2, P0, PT, R0, UR4, RZ ;  /* 0x0000000400027c10 */ /* 0x001fc8000ff1e0ff */
[----:B------:R-:W-:-:S05]  /*0770*/  IADD3.X R3, PT, PT, R3, UR5, RZ, P0, !PT ;  /* 0x0000000503037c10 */ /* 0x000fca00087fe4ff */
[----:B------:R-:W-:Y:S01]  /*0780*/  STG.E.U8 desc[UR6][R2.64], R7 ;  /* 0x0000000702007986 */ /* 0x000fe2000c101106 */
[----:B------:R-:W-:Y:S05]  /*0790*/  EXIT ;  /* 0x000000000000794d */ /* 0x000fea0003800000 */
.L_x_33:
        /* <DEDUP_REMOVED lines=14> */
.L_x_126:


//--------------------- .text._ZN4vllm35silu_and_mul_per_block_quant_kernelIN3c108BFloat16ENS1_13Float8_e4m3fnELb1ELi128EEEvPT0_PfPKT_PKfi --------------------------
	.section	.text._ZN4vllm35silu_and_mul_per_block_quant_kernelIN3c108BFloat16ENS1_13Float8_e4m3fnELb1ELi128EEEvPT0_PfPKT_PKfi,"ax",@progbits
	.align	128
        .global         _ZN4vllm35silu_and_mul_per_block_quant_kernelIN3c108BFloat16ENS1_13Float8_e4m3fnELb1ELi128EEEvPT0_PfPKT_PKfi
        .type           _ZN4vllm35silu_and_mul_per_block_quant_kernelIN3c108BFloat16ENS1_13Float8_e4m3fnELb1ELi128EEEvPT0_PfPKT_PKfi,@function
        .size           _ZN4vllm35silu_and_mul_per_block_quant_kernelIN3c108BFloat16ENS1_13Float8_e4m3fnELb1ELi128EEEvPT0_PfPKT_PKfi,(.L_x_127 - _ZN4vllm35silu_and_mul_per_block_quant_kernelIN3c108BFloat16ENS1_13Float8_e4m3fnELb1ELi128EEEvPT0_PfPKT_PKfi)
        .other          _ZN4vllm35silu_and_mul_per_block_quant_kernelIN3c108BFloat16ENS1_13Float8_e4m3fnELb1ELi128EEEvPT0_PfPKT_PKfi,@"STO_CUDA_ENTRY STV_DEFAULT"
_ZN4vllm35silu_and_mul_per_block_quant_kernelIN3c108BFloat16ENS1_13Float8_e4m3fnELb1ELi128EEEvPT0_PfPKT_PKfi:
.text._ZN4vllm35silu_and_mul_per_block_quant_kernelIN3c108BFloat16ENS1_13Float8_e4m3fnELb1ELi128EEEvPT0_PfPKT_PKfi:
        /* <DEDUP_REMOVED lines=90> */
.L_x_36:
[----:B------:R-:W-:-:S05]  /*05a0*/  FMNMX.FTZ R7, R2, 4.3596542127488646656e-06, !PT ;  /* 0x3692492502077809 */ /* 0x000fca0007810000 */
[----:B------:R0:W-:Y:S04]  /*05b0*/  STG.E desc[UR6][R8.64], R7 ;  /* 0x0000000708007986 */ /* 0x0001e8000c101906 */
[----:B------:R0:W-:Y:S02]  /*05c0*/  STS [UR4], R7 ;  /* 0x00000007ff007988 */ /* 0x0001e40008000804 */
.L_x_35:
[----:B------:R-:W-:Y:S05]  /*05d0*/  BSYNC.RECONVERGENT B0 ;  /* 0x0000000000007941 */ /* 0x000fea0003800200 */
.L_x_34:
        /* <DEDUP_REMOVED lines=17> */
.L_x_38:
[----:B------:R-:W-:Y:S05]  /*06f0*/  BSYNC.RECONVERGENT B0 ;  /* 0x0000000000007941 */ /* 0x000fea0003800200 */
.L_x_37:
        /* <DEDUP_REMOVED lines=10> */
.L_x_39:
        /* <DEDUP_REMOVED lines=14> */
.L_x_127:


//--------------------- .text._ZN4vllm35silu_and_mul_per_block_quant_kernelIN3c104HalfEaLb0ELi64EEEvPT0_PfPKT_PKfi --------------------------
	.section	.text._ZN4vllm35silu_and_mul_per_block_quant_kernelIN3c104HalfEaLb0ELi64EEEvPT0_PfPKT_PKfi,"ax",@progbits
	.align	128
        .global         _ZN4vllm35silu_and_mul_per_block_quant_kernelIN3c104HalfEaLb0ELi64EEEvPT0_PfPKT_PKfi
        .type           _ZN4vllm35silu_and_mul_per_block_quant_kernelIN3c104HalfEaLb0ELi64EEEvPT0_PfPKT_PKfi,@function
        .size           _ZN4vllm35silu_and_mul_per_block_quant_kernelIN3c104HalfEaLb0ELi64EEEvPT0_PfPKT_PKfi,(.L_x_128 - _ZN4vllm35silu_and_mul_per_block_quant_kernelIN3c104HalfEaLb0ELi64EEEvPT0_PfPKT_PKfi)
        .other          _ZN4vllm35silu_and_mul_per_block_quant_kernelIN3c104HalfEaLb0ELi64EEEvPT0_PfPKT_PKfi,@"STO_CUDA_ENTRY STV_DEFAULT"
_ZN4vllm35silu_and_mul_per_block_quant_kernelIN3c104HalfEaLb0ELi64EEEvPT0_PfPKT_PKfi:
.text._ZN4vllm35silu_and_mul_per_block_quant_kernelIN3c104HalfEaLb0ELi64EEEvPT0_PfPKT_PKfi:
        /* <DEDUP_REMOVED lines=24> */
[----:B--2---:R-:W-:-:S05]  /*0180*/  HADD2.F32 R4, -RZ, R4.H0_H0 ;  /* 0x20000004ff047230 */ /* 0x004fca0000004100 */
[----:B------:R-:W-:Y:S01]  /*0190*/  FMUL.FTZ R11, R4, -1.4426950216293334961 ;  /* 0xbfb8aa3b040b7820 */ /* 0x000fe20000410000 */
[----:B---3--:R-:W-:-:S05]  /*01a0*/  HADD2.F32 R10, -RZ, R8.H0_H0 ;  /* 0x20000008ff0a7230 */ /* 0x008fca0000004100 */
        /* <DEDUP_REMOVED lines=57> */
.L_x_42:
[----:B------:R-:W-:-:S05]  /*0540*/  FMNMX.FTZ R9, R2, 1.1920928955078125e-07, !PT ;  /* 0x3400000002097809 */ /* 0x000fca0007810000 */
[----:B------:R1:W-:Y:S04]  /*0550*/  STG.E desc[UR6][R6.64], R9 ;  /* 0x0000000906007986 */ /* 0x0003e8000c101906 */
[----:B------:R1:W-:Y:S02]  /*0560*/  STS [UR4], R9 ;  /* 0x00000009ff007988 */ /* 0x0003e40008000804 */
.L_x_41:
[----:B------:R-:W-:Y:S05]  /*0570*/  BSYNC.RECONVERGENT B0 ;  /* 0x0000000000007941 */ /* 0x000fea0003800200 */
.L_x_40:
        /* <DEDUP_REMOVED lines=13> */
.L_x_43:
        /* <DEDUP_REMOVED lines=11> */
.L_x_128:


//--------------------- .text._ZN4vllm35silu_and_mul_per_block_quant_kernelIN3c104HalfEaLb1ELi64EEEvPT0_PfPKT_PKfi --------------------------
	.section	.text._ZN4vllm35silu_and_mul_per_block_quant_kernelIN3c104HalfEaLb1ELi64EEEvPT0_PfPKT_PKfi,"ax",@progbits
	.align	128
        .global         _ZN4vllm35silu_and_mul_per_block_quant_kernelIN3c104HalfEaLb1ELi64EEEvPT0_PfPKT_PKfi
        .type           _ZN4vllm35silu_and_mul_per_block_quant_kernelIN3c104HalfEaLb1ELi64EEEvPT0_PfPKT_PKfi,@function
        .size           _ZN4vllm35silu_and_mul_per_block_quant_kernelIN3c104HalfEaLb1ELi64EEEvPT0_PfPKT_PKfi,(.L_x_129 - _ZN4vllm35silu_and_mul_per_block_quant_kernelIN3c104HalfEaLb1ELi64EEEvPT0_PfPKT_PKfi)
        .other          _ZN4vllm35silu_and_mul_per_block_quant_kernelIN3c104HalfEaLb1ELi64EEEvPT0_PfPKT_PKfi,@"STO_CUDA_ENTRY STV_DEFAULT"
_ZN4vllm35silu_and_mul_per_block_quant_kernelIN3c104HalfEaLb1ELi64EEEvPT0_PfPKT_PKfi:
.text._ZN4vllm35silu_and_mul_per_block_quant_kernelIN3c104HalfEaLb1ELi64EEEvPT0_PfPKT_PKfi:
        /* <DEDUP_REMOVED lines=84> */
.L_x_46:
[----:B------:R-:W-:-:S05]  /*0540*/  FMNMX.FTZ R9, R2, 1.1920928955078125e-07, !PT ;  /* 0x3400000002097809 */ /* 0x000fca0007810000 */
[----:B------:R1:W-:Y:S04]  /*0550*/  STG.E desc[UR6][R6.64], R9 ;  /* 0x0000000906007986 */ /* 0x0003e8000c101906 */
[----:B------:R1:W-:Y:S02]  /*0560*/  STS [UR4], R9 ;  /* 0x00000009ff007988 */ /* 0x0003e40008000804 */
.L_x_45:
[----:B------:R-:W-:Y:S05]  /*0570*/  BSYNC.RECONVERGENT B0 ;  /* 0x0000000000007941 */ /* 0x000fea0003800200 */
.L_x_44:
        /* <DEDUP_REMOVED lines=13> */
.L_x_47:
        /* <DEDUP_REMOVED lines=11> */
.L_x_129:


//--------------------- .text._ZN4vllm35silu_and_mul_per_block_quant_kernelIN3c104HalfEaLb0ELi128EEEvPT0_PfPKT_PKfi --------------------------
	.section	.text._ZN4vllm35silu_and_mul_per_block_quant_kernelIN3c104HalfEaLb0ELi128EEEvPT0_PfPKT_PKfi,"ax",@progbits
	.align	128
        .global         _ZN4vllm35silu_and_mul_per_block_quant_kernelIN3c104HalfEaLb0ELi128EEEvPT0_PfPKT_PKfi
        .type           _ZN4vllm35silu_and_mul_per_block_quant_kernelIN3c104HalfEaLb0ELi128EEEvPT0_PfPKT_PKfi,@function
        .size           _ZN4vllm35silu_and_mul_per_block_quant_kernelIN3c104HalfEaLb0ELi128EEEvPT0_PfPKT_PKfi,(.L_x_130 - _ZN4vllm35silu_and_mul_per_block_quant_kernelIN3c104HalfEaLb0ELi128EEEvPT0_PfPKT_PKfi)
        .other          _ZN4vllm35silu_and_mul_per_block_quant_kernelIN3c104HalfEaLb0ELi128EEEvPT0_PfPKT_PKfi,@"STO_CUDA_ENTRY STV_DEFAULT"
_ZN4vllm35silu_and_mul_per_block_quant_kernelIN3c104HalfEaLb0ELi128EEEvPT0_PfPKT_PKfi:
.text._ZN4vllm35silu_and_mul_per_block_quant_kernelIN3c104HalfEaLb0ELi128EEEvPT0_PfPKT_PKfi:
        /* <DEDUP_REMOVED lines=26> */
[----:B--2---:R-:W-:-:S05]  /*01a0*/  HADD2.F32 R4, -RZ, R4.H0_H0 ;  /* 0x20000004ff047230 */ /* 0x004fca0000004100 */
[----:B------:R-:W-:Y:S01]  /*01b0*/  FMUL.FTZ R11, R4, -1.4426950216293334961 ;  /* 0xbfb8aa3b040b7820 */ /* 0x000fe20000410000 */
[----:B---3--:R-:W-:-:S05]  /*01c0*/  HADD2.F32 R10, -RZ, R8.H0_H0 ;  /* 0x20000008ff0a7230 */ /* 0x008fca0000004100 */
        /* <DEDUP_REMOVED lines=61> */
.L_x_50:
[----:B------:R-:W-:-:S05]  /*05a0*/  FMNMX.FTZ R7, R2, 1.1920928955078125e-07, !PT ;  /* 0x3400000002077809 */ /* 0x000fca0007810000 */
[----:B------:R0:W-:Y:S04]  /*05b0*/  STG.E desc[UR6][R8.64], R7 ;  /* 0x0000000708007986 */ /* 0x0001e8000c101906 */
[----:B------:R0:W-:Y:S02]  /*05c0*/  STS [UR4], R7 ;  /* 0x00000007ff007988 */ /* 0x0001e40008000804 */
.L_x_49:
[----:B------:R-:W-:Y:S05]  /*05d0*/  BSYNC.RECONVERGENT B0 ;  /* 0x0000000000007941 */ /* 0x000fea0003800200 */
.L_x_48:
        /* <DEDUP_REMOVED lines=13> */
.L_x_51:
        /* <DEDUP_REMOVED lines=13> */
.L_x_130:


//--------------------- .text._ZN4vllm35silu_and_mul_per_block_quant_kernelIN3c104HalfEaLb1ELi128EEEvPT0_PfPKT_PKfi --------------------------
	.section	.text._ZN4vllm35silu_and_mul_per_block_quant_kernelIN3c104HalfEaLb1ELi128EEEvPT0_PfPKT_PKfi,"ax",@progbits
	.align	128
        .global         _ZN4vllm35silu_and_mul_per_block_quant_kernelIN3c104HalfEaLb1ELi128EEEvPT0_PfPKT_PKfi
        .type           _ZN4vllm35silu_and_mul_per_block_quant_kernelIN3c104HalfEaLb1ELi128EEEvPT0_PfPKT_PKfi,@function
        .size           _ZN4vllm35silu_and_mul_per_block_quant_kernelIN3c104HalfEaLb1ELi128EEEvPT0_PfPKT_PKfi,(.L_x_131 - _ZN4vllm35silu_and_mul_per_block_quant_kernelIN3c104HalfEaLb1ELi128EEEvPT0_PfPKT_PKfi)
        .other          _ZN4vllm35silu_and_mul_per_block_quant_kernelIN3c104HalfEaLb1ELi128EEEvPT0_PfPKT_PKfi,@"STO_CUDA_ENTRY STV_DEFAULT"
_ZN4vllm35silu_and_mul_per_block_quant_kernelIN3c104HalfEaLb1ELi128EEEvPT0_PfPKT_PKfi:
.text._ZN4vllm35silu_and_mul_per_block_quant_kernelIN3c104HalfEaLb1ELi128EEEvPT0_PfPKT_PKfi:
        /* <DEDUP_REMOVED lines=90> */
.L_x_54:
[----:B------:R-:W-:-:S05]  /*05a0*/  FMNMX.FTZ R7, R2, 1.1920928955078125e-07, !PT ;  /* 0x3400000002077809 */ /* 0x000fca0007810000 */
[----:B------:R0:W-:Y:S04]  /*05b0*/  STG.E desc[UR6][R8.64], R7 ;  /* 0x0000000708007986 */ /* 0x0001e8000c101906 */
[----:B------:R0:W-:Y:S02]  /*05c0*/  STS [UR4], R7 ;  /* 0x00000007ff007988 */ /* 0x0001e40008000804 */
.L_x_53:
[----:B------:R-:W-:Y:S05]  /*05d0*/  BSYNC.RECONVERGENT B0 ;  /* 0x0000000000007941 */ /* 0x000fea0003800200 */
.L_x_52:
        /* <DEDUP_REMOVED lines=13> */
.L_x_55:
        /* <DEDUP_REMOVED lines=13> */
.L_x_131:


//--------------------- .text._ZN4vllm35silu_and_mul_per_block_quant_kernelIN3c104HalfENS1_13Float8_e4m3fnELb0ELi64EEEvPT0_PfPKT_PKfi --------------------------
	.section	.text._ZN4vllm35silu_and_mul_per_block_quant_kernelIN3c104HalfENS1_13Float8_e4m3fnELb0ELi64EEEvPT0_PfPKT_PKfi,"ax",@progbits
	.align	128
        .global         _ZN4vllm35silu_and_mul_per_block_quant_kernelIN3c104HalfENS1_13Float8_e4m3fnELb0ELi64EEEvPT0_PfPKT_PKfi
        .type           _ZN4vllm35silu_and_mul_per_block_quant_kernelIN3c104HalfENS1_13Float8_e4m3fnELb0ELi64EEEvPT0_PfPKT_PKfi,@function
        .size           _ZN4vllm35silu_and_mul_per_block_quant_kernelIN3c104HalfENS1_13Float8_e4m3fnELb0ELi64EEEvPT0_PfPKT_PKfi,(.L_x_132 - _ZN4vllm35silu_and_mul_per_block_quant_kernelIN3c104HalfENS1_13Float8_e4m3fnELb0ELi64EEEvPT0_PfPKT_PKfi)
        .other          _ZN4vllm35silu_and_mul_per_block_quant_kernelIN3c104HalfENS1_13Float8_e4m3fnELb0ELi64EEEvPT0_PfPKT_PKfi,@"STO_CUDA_ENTRY STV_DEFAULT"
_ZN4vllm35silu_and_mul_per_block_quant_kernelIN3c104HalfENS1_13Float8_e4m3fnELb0ELi64EEEvPT0_PfPKT_PKfi:
.text._ZN4vllm35silu_and_mul_per_block_quant_kernelIN3c104HalfENS1_13Float8_e4m3fnELb0ELi64EEEvPT0_PfPKT_PKfi:
        /* <DEDUP_REMOVED lines=84> */
.L_x_58:
[----:B------:R-:W-:-:S05]  /*0540*/  FMNMX.FTZ R9, R2, 4.3596542127488646656e-06, !PT ;  /* 0x3692492502097809 */ /* 0x000fca0007810000 */
[----:B------:R1:W-:Y:S04]  /*0550*/  STG.E desc[UR6][R6.64], R9 ;  /* 0x0000000906007986 */ /* 0x0003e8000c101906 */
[----:B------:R1:W-:Y:S02]  /*0560*/  STS [UR4], R9 ;  /* 0x00000009ff007988 */ /* 0x0003e40008000804 */
.L_x_57:
[----:B------:R-:W-:Y:S05]  /*0570*/  BSYNC.RECONVERGENT B0 ;  /* 0x0000000000007941 */ /* 0x000fea0003800200 */
.L_x_56:
        /* <DEDUP_REMOVED lines=17> */
.L_x_60:
[----:B------:R-:W-:Y:S05]  /*0690*/  BSYNC.RECONVERGENT B0 ;  /* 0x0000000000007941 */ /* 0x000fea0003800200 */
.L_x_59:
        /* <DEDUP_REMOVED lines=10> */
.L_x_61:
        /* <DEDUP_REMOVED lines=12> */
.L_x_132:


//--------------------- .text._ZN4vllm35silu_and_mul_per_block_quant_kernelIN3c104HalfENS1_13Float8_e4m3fnELb1ELi64EEEvPT0_PfPKT_PKfi --------------------------
	.section	.text._ZN4vllm35silu_and_mul_per_block_quant_kernelIN3c104HalfENS1_13Float8_e4m3fnELb1ELi64EEEvPT0_PfPKT_PKfi,"ax",@progbits
	.align	128
        .global         _ZN4vllm35silu_and_mul_per_block_quant_kernelIN3c104HalfENS1_13Float8_e4m3fnELb1ELi64EEEvPT0_PfPKT_PKfi
        .type           _ZN4vllm35silu_and_mul_per_block_quant_kernelIN3c104HalfENS1_13Float8_e4m3fnELb1ELi64EEEvPT0_PfPKT_PKfi,@function
        .size           _ZN4vllm35silu_and_mul_per_block_quant_kernelIN3c104HalfENS1_13Float8_e4m3fnELb1ELi64EEEvPT0_PfPKT_PKfi,(.L_x_133 - _ZN4vllm35silu_and_mul_per_block_quant_kernelIN3c104HalfENS1_13Float8_e4m3fnELb1ELi64EEEvPT0_PfPKT_PKfi)
        .other          _ZN4vllm35silu_and_mul_per_block_quant_kernelIN3c104HalfENS1_13Float8_e4m3fnELb1ELi64EEEvPT0_PfPKT_PKfi,@"STO_CUDA_ENTRY STV_DEFAULT"
_ZN4vllm35silu_and_mul_per_block_quant_kernelIN3c104HalfENS1_13Float8_e4m3fnELb1ELi64EEEvPT0_PfPKT_PKfi:
.text._ZN4vllm35silu_and_mul_per_block_quant_kernelIN3c104HalfENS1_13Float8_e4m3fnELb1ELi64EEEvPT0_PfPKT_PKfi:
        /* <DEDUP_REMOVED lines=84> */
.L_x_64:
[----:B------:R-:W-:-:S05]  /*0540*/  FMNMX.FTZ R9, R2, 4.3596542127488646656e-06, !PT ;  /* 0x3692492502097809 */ /* 0x000fca0007810000 */
[----:B------:R1:W-:Y:S04]  /*0550*/  STG.E desc[UR6][R6.64], R9 ;  /* 0x0000000906007986 */ /* 0x0003e8000c101906 */
[----:B------:R1:W-:Y:S02]  /*0560*/  STS [UR4], R9 ;  /* 0x00000009ff007988 */ /* 0x0003e40008000804 */
.L_x_63:
[----:B------:R-:W-:Y:S05]  /*0570*/  BSYNC.RECONVERGENT B0 ;  /* 0x0000000000007941 */ /* 0x000fea0003800200 */
.L_x_62:
        /* <DEDUP_REMOVED lines=17> */
.L_x_66:
[----:B------:R-:W-:Y:S05]  /*0690*/  BSYNC.RECONVERGENT B0 ;  /* 0x0000000000007941 */ /* 0x000fea0003800200 */
.L_x_65:
        /* <DEDUP_REMOVED lines=10> */
.L_x_67:
        /* <DEDUP_REMOVED lines=12> */
.L_x_133:


//--------------------- .text._ZN4vllm35silu_and_mul_per_block_quant_kernelIN3c104HalfENS1_13Float8_e4m3fnELb0ELi128EEEvPT0_PfPKT_PKfi --------------------------
	.section	.text._ZN4vllm35silu_and_mul_per_block_quant_kernelIN3c104HalfENS1_13Float8_e4m3fnELb0ELi128EEEvPT0_PfPKT_PKfi,"ax",@progbits
	.align	128
        .global         _ZN4vllm35silu_and_mul_per_block_quant_kernelIN3c104HalfENS1_13Float8_e4m3fnELb0ELi128EEEvPT0_PfPKT_PKfi
        .type           _ZN4vllm35silu_and_mul_per_block_quant_kernelIN3c104HalfENS1_13Float8_e4m3fnELb0ELi128EEEvPT0_PfPKT_PKfi,@function
        .size           _ZN4vllm35silu_and_mul_per_block_quant_kernelIN3c104HalfENS1_13Float8_e4m3fnELb0ELi128EEEvPT0_PfPKT_PKfi,(.L_x_134 - _ZN4vllm35silu_and_mul_per_block_quant_kernelIN3c104HalfENS1_13Float8_e4m3fnELb0ELi128EEEvPT0_PfPKT_PKfi)
        .other          _ZN4vllm35silu_and_mul_per_block_quant_kernelIN3c104HalfENS1_13Float8_e4m3fnELb0ELi128EEEvPT0_PfPKT_PKfi,@"STO_CUDA_ENTRY STV_DEFAULT"
_ZN4vllm35silu_and_mul_per_block_quant_kernelIN3c104HalfENS1_13Float8_e4m3fnELb0ELi128EEEvPT0_PfPKT_PKfi:
.text._ZN4vllm35silu_and_mul_per_block_quant_kernelIN3c104HalfENS1_13Float8_e4m3fnELb0ELi128EEEvPT0_PfPKT_PKfi:
        /* <DEDUP_REMOVED lines=90> */
.L_x_70:
[----:B------:R-:W-:-:S05]  /*05a0*/  FMNMX.FTZ R7, R2, 4.3596542127488646656e-06, !PT ;  /* 0x3692492502077809 */ /* 0x000fca0007810000 */
[----:B------:R0:W-:Y:S04]  /*05b0*/  STG.E desc[UR6][R8.64], R7 ;  /* 0x0000000708007986 */ /* 0x0001e8000c101906 */
[----:B------:R0:W-:Y:S02]  /*05c0*/  STS [UR4], R7 ;  /* 0x00000007ff007988 */ /* 0x0001e40008000804 */
.L_x_69:
[----:B------:R-:W-:Y:S05]  /*05d0*/  BSYNC.RECONVERGENT B0 ;  /* 0x0000000000007941 */ /* 0x000fea0003800200 */
.L_x_68:
        /* <DEDUP_REMOVED lines=17> */
.L_x_72:
[----:B------:R-:W-:Y:S05]  /*06f0*/  BSYNC.RECONVERGENT B0 ;  /* 0x0000000000007941 */ /* 0x000fea0003800200 */
.L_x_71:
        /* <DEDUP_REMOVED lines=10> */
.L_x_73:
        /* <DEDUP_REMOVED lines=14> */
.L_x_134:


//--------------------- .text._ZN4vllm35silu_and_mul_per_block_quant_kernelIN3c104HalfENS1_13Float8_e4m3fnELb1ELi128EEEvPT0_PfPKT_PKfi --------------------------
	.section	.text._ZN4vllm35silu_and_mul_per_block_quant_kernelIN3c104HalfENS1_13Float8_e4m3fnELb1ELi128EEEvPT0_PfPKT_PKfi,"ax",@progbits
	.align	128
        .global         _ZN4vllm35silu_and_mul_per_block_quant_kernelIN3c104HalfENS1_13Float8_e4m3fnELb1ELi128EEEvPT0_PfPKT_PKfi
        .type           _ZN4vllm35silu_and_mul_per_block_quant_kernelIN3c104HalfENS1_13Float8_e4m3fnELb1ELi128EEEvPT0_PfPKT_PKfi,@function
        .size           _ZN4vllm35silu_and_mul_per_block_quant_kernelIN3c104HalfENS1_13Float8_e4m3fnELb1ELi128EEEvPT0_PfPKT_PKfi,(.L_x_135 - _ZN4vllm35silu_and_mul_per_block_quant_kernelIN3c104HalfENS1_13Float8_e4m3fnELb1ELi128EEEvPT0_PfPKT_PKfi)
        .other          _ZN4vllm35silu_and_mul_per_block_quant_kernelIN3c104HalfENS1_13Float8_e4m3fnELb1ELi128EEEvPT0_PfPKT_PKfi,@"STO_CUDA_ENTRY STV_DEFAULT"
_ZN4vllm35silu_and_mul_per_block_quant_kernelIN3c104HalfENS1_13Float8_e4m3fnELb1ELi128EEEvPT0_PfPKT_PKfi:
.text._ZN4vllm35silu_and_mul_per_block_quant_kernelIN3c104HalfENS1_13Float8_e4m3fnELb1ELi128EEEvPT0_PfPKT_PKfi:
        /* <DEDUP_REMOVED lines=90> */
.L_x_76:
[----:B------:R-:W-:-:S05]  /*05a0*/  FMNMX.FTZ R7, R2, 4.3596542127488646656e-06, !PT ;  /* 0x3692492502077809 */ /* 0x000fca0007810000 */
[----:B------:R0:W-:Y:S04]  /*05b0*/  STG.E desc[UR6][R8.64], R7 ;  /* 0x0000000708007986 */ /* 0x0001e8000c101906 */
[----:B------:R0:W-:Y:S02]  /*05c0*/  STS [UR4], R7 ;  /* 0x00000007ff007988 */ /* 0x0001e40008000804 */
.L_x_75:
[----:B------:R-:W-:Y:S05]  /*05d0*/  BSYNC.RECONVERGENT B0 ;  /* 0x0000000000007941 */ /* 0x000fea0003800200 */
.L_x_74:
        /* <DEDUP_REMOVED lines=17> */
.L_x_78:
[----:B------:R-:W-:Y:S05]  /*06f0*/  BSYNC.RECONVERGENT B0 ;  /* 0x0000000000007941 */ /* 0x000fea0003800200 */
.L_x_77:
        /* <DEDUP_REMOVED lines=10> */
.L_x_79:
        /* <DEDUP_REMOVED lines=14> */
.L_x_135:


//--------------------- .text._ZN4vllm35silu_and_mul_per_block_quant_kernelIfaLb0ELi64EEEvPT0_PfPKT_PKfi --------------------------
	.section	.text._ZN4vllm35silu_and_mul_per_block_quant_kernelIfaLb0ELi64EEEvPT0_PfPKT_PKfi,"ax",@progbits
	.align	128
        .global         _ZN4vllm35silu_and_mul_per_block_quant_kernelIfaLb0ELi64EEEvPT0_PfPKT_PKfi
        .type           _ZN4vllm35silu_and_mul_per_block_quant_kernelIfaLb0ELi64EEEvPT0_PfPKT_PKfi,@function
        .size           _ZN4vllm35silu_and_mul_per_block_quant_kernelIfaLb0ELi64EEEvPT0_PfPKT_PKfi,(.L_x_136 - _ZN4vllm35silu_and_mul_per_block_quant_kernelIfaLb0ELi64EEEvPT0_PfPKT_PKfi)
        .other          _ZN4vllm35silu_and_mul_per_block_quant_kernelIfaLb0ELi64EEEvPT0_PfPKT_PKfi,@"STO_CUDA_ENTRY STV_DEFAULT"
_ZN4vllm35silu_and_mul_per_block_quant_kernelIfaLb0ELi64EEEvPT0_PfPKT_PKfi:
.text._ZN4vllm35silu_and_mul_per_block_quant_kernelIfaLb0ELi64EEEvPT0_PfPKT_PKfi:
        /* <DEDUP_REMOVED lines=15> */
[----:B----4-:R-:W2:Y:S01]  /*00f0*/  LDG.E.CONSTANT R4, desc[UR6][R6.64] ;  /* 0x0000000606047981 */ /* 0x010ea2000c1e9900 */
[----:B------:R-:W-:-:S06]  /*0100*/  IMAD.WIDE R8, R9, 0x4, R6 ;  /* 0x0000000409087825 */ /* 0x000fcc00078e0206 */
[----:B------:R-:W3:Y:S01]  /*0110*/  LDG.E.CONSTANT R8, desc[UR6][R8.64] ;  /* 0x0000000608087981 */ /* 0x000ee2000c1e9900 */
[----:B------:R-:W0:Y:S01]  /*0120*/  S2UR UR5, SR_CgaCtaId ;  /* 0x00000000000579c3 */ /* 0x000e220000008800 */
[----:B------:R-:W-:Y:S01]  /*0130*/  UMOV UR4, 0x400 ;  /* 0x0000040000047882 */ /* 0x000fe20000000000 */
[C---:B------:R-:W-:Y:S01]  /*0140*/  ISETP.GT.U32.AND P0, PT, R0.reuse, 0x1f, PT ;  /* 0x0000001f0000780c */ /* 0x040fe20003f04070 */
[----:B------:R-:W-:Y:S01]  /*0150*/  BSSY.RECONVERGENT B0, `(.L_x_80) ;  /* 0x0000040000007945 */ /* 0x000fe20003800200 */
[----:B------:R-:W-:Y:S01]  /*0160*/  ISETP.GT.U32.AND P1, PT, R0, 0xf, PT ;  /* 0x0000000f0000780c */ /* 0x000fe20003f24070 */
[----:B0-----:R-:W-:Y:S01]  /*0170*/  ULEA UR4, UR5, UR4, 0x18 ;  /* 0x0000000405047291 */ /* 0x001fe2000f8ec0ff */
[----:B--2---:R-:W-:-:S06]  /*0180*/  FMUL.FTZ R10, R4, -1.4426950216293334961 ;  /* 0xbfb8aa3b040a7820 */ /* 0x004fcc0000410000 */
[----:B------:R-:W0:Y:S02]  /*0190*/  MUFU.EX2 R10, R10 ;  /* 0x0000000a000a7308 */ /* 0x000e240000000800 */
[----:B0-----:R-:W-:-:S06]  /*01a0*/  FADD.FTZ R11, R10, 1 ;  /* 0x3f8000000a0b7421 */ /* 0x001fcc0000010000 */
[----:B------:R-:W0:Y:S02]  /*01b0*/  MUFU.RCP R11, R11 ;  /* 0x0000000b000b7308 */ /* 0x000e240000001000 */
[----:B0-----:R-:W-:Y:S02]  /*01c0*/  FMUL.FTZ R13, R4, R11 ;  /* 0x0000000b040d7220 */ /* 0x001fe40000410000 */
[----:B------:R-:W0:Y:S02]  /*01d0*/  LDC R11, c[0x0][0x374] ;  /* 0x0000dd00ff0b7b82 */ /* 0x000e240000000800 */
[----:B---3--:R-:W-:Y:S01]  /*01e0*/  FMUL.FTZ R4, R8, R13 ;  /* 0x0000000d08047220 */ /* 0x008fe20000410000 */
        /* <DEDUP_REMOVED lines=51> */
.L_x_82:
[----:B------:R-:W-:-:S05]  /*0520*/  FMNMX.FTZ R9, R2, 1.1920928955078125e-07, !PT ;  /* 0x3400000002097809 */ /* 0x000fca0007810000 */
[----:B------:R1:W-:Y:S04]  /*0530*/  STG.E desc[UR6][R6.64], R9 ;  /* 0x0000000906007986 */ /* 0x0003e8000c101906 */
[----:B------:R1:W-:Y:S02]  /*0540*/  STS [UR4], R9 ;  /* 0x00000009ff007988 */ /* 0x0003e40008000804 */
.L_x_81:
[----:B------:R-:W-:Y:S05]  /*0550*/  BSYNC.RECONVERGENT B0 ;  /* 0x0000000000007941 */ /* 0x000fea0003800200 */
.L_x_80:
        /* <DEDUP_REMOVED lines=13> */
.L_x_83:
        /* <DEDUP_REMOVED lines=13> */
.L_x_136:


//--------------------- .text._ZN4vllm35silu_and_mul_per_block_quant_kernelIfaLb1ELi64EEEvPT0_PfPKT_PKfi --------------------------
	.section	.text._ZN4vllm35silu_and_mul_per_block_quant_kernelIfaLb1ELi64EEEvPT0_PfPKT_PKfi,"ax",@progbits
	.align	128
        .global         _ZN4vllm35silu_and_mul_per_block_quant_kernelIfaLb1ELi64EEEvPT0_PfPKT_PKfi
        .type           _ZN4vllm35silu_and_mul_per_block_quant_kernelIfaLb1ELi64EEEvPT0_PfPKT_PKfi,@function
        .size           _ZN4vllm35silu_and_mul_per_block_quant_kernelIfaLb1ELi64EEEvPT0_PfPKT_PKfi,(.L_x_137 - _ZN4vllm35silu_and_mul_per_block_quant_kernelIfaLb1ELi64EEEvPT0_PfPKT_PKfi)
        .other          _ZN4vllm35silu_and_mul_per_block_quant_kernelIfaLb1ELi64EEEvPT0_PfPKT_PKfi,@"STO_CUDA_ENTRY STV_DEFAULT"
_ZN4vllm35silu_and_mul_per_block_quant_kernelIfaLb1ELi64EEEvPT0_PfPKT_PKfi:
.text._ZN4vllm35silu_and_mul_per_block_quant_kernelIfaLb1ELi64EEEvPT0_PfPKT_PKfi:
        /* <DEDUP_REMOVED lines=82> */
.L_x_86:
[----:B------:R-:W-:-:S05]  /*0520*/  FMNMX.FTZ R9, R2, 1.1920928955078125e-07, !PT ;  /* 0x3400000002097809 */ /* 0x000fca0007810000 */
[----:B------:R1:W-:Y:S04]  /*0530*/  STG.E desc[UR6][R6.64], R9 ;  /* 0x0000000906007986 */ /* 0x0003e8000c101906 */
[----:B------:R1:W-:Y:S02]  /*0540*/  STS [UR4], R9 ;  /* 0x00000009ff007988 */ /* 0x0003e40008000804 */
.L_x_85:
[----:B------:R-:W-:Y:S05]  /*0550*/  BSYNC.RECONVERGENT B0 ;  /* 0x0000000000007941 */ /* 0x000fea0003800200 */
.L_x_84:
        /* <DEDUP_REMOVED lines=13> */
.L_x_87:
        /* <DEDUP_REMOVED lines=13> */
.L_x_137:


//--------------------- .text._ZN4vllm35silu_and_mul_per_block_quant_kernelIfaLb0ELi128EEEvPT0_PfPKT_PKfi --------------------------
	.section	.text._ZN4vllm35silu_and_mul_per_block_quant_kernelIfaLb0ELi128EEEvPT0_PfPKT_PKfi,"ax",@progbits
	.align	128
        .global         _ZN4vllm35silu_and_mul_per_block_quant_kernelIfaLb0ELi128EEEvPT0_PfPKT_PKfi
        .type           _ZN4vllm35silu_and_mul_per_block_quant_kernelIfaLb0ELi128EEEvPT0_PfPKT_PKfi,@function
        .size           _ZN4vllm35silu_and_mul_per_block_quant_kernelIfaLb0ELi128EEEvPT0_PfPKT_PKfi,(.L_x_138 - _ZN4vllm35silu_and_mul_per_block_quant_kernelIfaLb0ELi128EEEvPT0_PfPKT_PKfi)
        .other          _ZN4vllm35silu_and_mul_per_block_quant_kernelIfaLb0ELi128EEEvPT0_PfPKT_PKfi,@"STO_CUDA_ENTRY STV_DEFAULT"
_ZN4vllm35silu_and_mul_per_block_quant_kernelIfaLb0ELi128EEEvPT0_PfPKT_PKfi:
.text._ZN4vllm35silu_and_mul_per_block_quant_kernelIfaLb0ELi128EEEvPT0_PfPKT_PKfi:
        /* <DEDUP_REMOVED lines=15> */
[----:B----4-:R0:W2:Y:S01]  /*00f0*/  LDG.E.CONSTANT R4, desc[UR6][R6.64] ;  /* 0x0000000606047981 */ /* 0x0100a2000c1e9900 */
[----:B------:R-:W-:-:S06]  /*0100*/  IMAD.WIDE R8, R9, 0x4, R6 ;  /* 0x0000000409087825 */ /* 0x000fcc00078e0206 */
[----:B------:R-:W3:Y:S01]  /*0110*/  LDG.E.CONSTANT R8, desc[UR6][R8.64] ;  /* 0x0000000608087981 */ /* 0x000ee2000c1e9900 */
        /* <DEDUP_REMOVED lines=8> */
[----:B--2---:R-:W-:-:S06]  /*01a0*/  FMUL.FTZ R10, R4, -1.4426950216293334961 ;  /* 0xbfb8aa3b040a7820 */ /* 0x004fcc0000410000 */
[----:B------:R-:W0:Y:S02]  /*01b0*/  MUFU.EX2 R10, R10 ;  /* 0x0000000a000a7308 */ /* 0x000e240000000800 */
[----:B0-----:R-:W-:-:S06]  /*01c0*/  FADD.FTZ R11, R10, 1 ;  /* 0x3f8000000a0b7421 */ /* 0x001fcc0000010000 */
[----:B------:R-:W0:Y:S02]  /*01d0*/  MUFU.RCP R11, R11 ;  /* 0x0000000b000b7308 */ /* 0x000e240000001000 */
[----:B0-----:R-:W-:-:S04]  /*01e0*/  FMUL.FTZ R13, R4, R11 ;  /* 0x0000000b040d7220 */ /* 0x001fc80000410000 */
[----:B---3--:R-:W-:-:S04]  /*01f0*/  FMUL.FTZ R4, R8, R13 ;  /* 0x0000000d08047220 */ /* 0x008fc80000410000 */
        /* <DEDUP_REMOVED lines=56> */
.L_x_90:
[----:B------:R-:W-:-:S05]  /*0580*/  FMNMX.FTZ R7, R2, 1.1920928955078125e-07, !PT ;  /* 0x3400000002077809 */ /* 0x000fca0007810000 */
[----:B------:R0:W-:Y:S04]  /*0590*/  STG.E desc[UR6][R8.64], R7 ;  /* 0x0000000708007986 */ /* 0x0001e8000c101906 */
[----:B------:R0:W-:Y:S02]  /*05a0*/  STS [UR4], R7 ;  /* 0x00000007ff007988 */ /* 0x0001e40008000804 */
.L_x_89:
[----:B------:R-:W-:Y:S05]  /*05b0*/  BSYNC.RECONVERGENT B0 ;  /* 0x0000000000007941 */ /* 0x000fea0003800200 */
.L_x_88:
        /* <DEDUP_REMOVED lines=13> */
.L_x_91:
        /* <DEDUP_REMOVED lines=15> */
.L_x_138:


//--------------------- .text._ZN4vllm35silu_and_mul_per_block_quant_kernelIfaLb1ELi128EEEvPT0_PfPKT_PKfi --------------------------
	.section	.text._ZN4vllm35silu_and_mul_per_block_quant_kernelIfaLb1ELi128EEEvPT0_PfPKT_PKfi,"ax",@progbits
	.align	128
        .global         _ZN4vllm35silu_and_mul_per_block_quant_kernelIfaLb1ELi128EEEvPT0_PfPKT_PKfi
        .type           _ZN4vllm35silu_and_mul_per_block_quant_kernelIfaLb1ELi128EEEvPT0_PfPKT_PKfi,@function
        .size           _ZN4vllm35silu_and_mul_per_block_quant_kernelIfaLb1ELi128EEEvPT0_PfPKT_PKfi,(.L_x_139 - _ZN4vllm35silu_and_mul_per_block_quant_kernelIfaLb1ELi128EEEvPT0_PfPKT_PKfi)
        .other          _ZN4vllm35silu_and_mul_per_block_quant_kernelIfaLb1ELi128EEEvPT0_PfPKT_PKfi,@"STO_CUDA_ENTRY STV_DEFAULT"
_ZN4vllm35silu_and_mul_per_block_quant_kernelIfaLb1ELi128EEEvPT0_PfPKT_PKfi:
.text._ZN4vllm35silu_and_mul_per_block_quant_kernelIfaLb1ELi128EEEvPT0_PfPKT_PKfi:
        /* <DEDUP_REMOVED lines=88> */
.L_x_94:
[----:B------:R-:W-:-:S05]  /*0580*/  FMNMX.FTZ R7, R2, 1.1920928955078125e-07, !PT ;  /* 0x3400000002077809 */ /* 0x000fca0007810000 */
[----:B------:R0:W-:Y:S04]  /*0590*/  STG.E desc[UR6][R8.64], R7 ;  /* 0x0000000708007986 */ /* 0x0001e8000c101906 */
[----:B------:R0:W-:Y:S02]  /*05a0*/  STS [UR4], R7 ;  /* 0x00000007ff007988 */ /* 0x0001e40008000804 */
.L_x_93:
[----:B------:R-:W-:Y:S05]  /*05b0*/  BSYNC.RECONVERGENT B0 ;  /* 0x0000000000007941 */ /* 0x000fea0003800200 */
.L_x_92:
        /* <DEDUP_REMOVED lines=13> */
.L_x_95:
        /* <DEDUP_REMOVED lines=15> */
.L_x_139:


//--------------------- .text._ZN4vllm35silu_and_mul_per_block_quant_kernelIfN3c1013Float8_e4m3fnELb0ELi64EEEvPT0_PfPKT_PKfi --------------------------
	.section	.text._ZN4vllm35silu_and_mul_per_block_quant_kernelIfN3c1013Float8_e4m3fnELb0ELi64EEEvPT0_PfPKT_PKfi,"ax",@progbits
	.align	128
        .global         _ZN4vllm35silu_and_mul_per_block_quant_kernelIfN3c1013Float8_e4m3fnELb0ELi64EEEvPT0_PfPKT_PKfi
        .type           _ZN4vllm35silu_and_mul_per_block_quant_kernelIfN3c1013Float8_e4m3fnELb0ELi64EEEvPT0_PfPKT_PKfi,@function
        .size           _ZN4vllm35silu_and_mul_per_block_quant_kernelIfN3c1013Float8_e4m3fnELb0ELi64EEEvPT0_PfPKT_PKfi,(.L_x_140 - _ZN4vllm35silu_and_mul_per_block_quant_kernelIfN3c1013Float8_e4m3fnELb0ELi64EEEvPT0_PfPKT_PKfi)
        .other          _ZN4vllm35silu_and_mul_per_block_quant_kernelIfN3c1013Float8_e4m3fnELb0ELi64EEEvPT0_PfPKT_PKfi,@"STO_CUDA_ENTRY STV_DEFAULT"
_ZN4vllm35silu_and_mul_per_block_quant_kernelIfN3c1013Float8_e4m3fnELb0ELi64EEEvPT0_PfPKT_PKfi:
.text._ZN4vllm35silu_and_mul_per_block_quant_kernelIfN3c1013Float8_e4m3fnELb0ELi64EEEvPT0_PfPKT_PKfi:
        /* <DEDUP_REMOVED lines=82> */
.L_x_98:
[----:B------:R-:W-:-:S05]  /*0520*/  FMNMX.FTZ R9, R2, 4.3596542127488646656e-06, !PT ;  /* 0x3692492502097809 */ /* 0x000fca0007810000 */
[----:B------:R1:W-:Y:S04]  /*0530*/  STG.E desc[UR6][R6.64], R9 ;  /* 0x0000000906007986 */ /* 0x0003e8000c101906 */
[----:B------:R1:W-:Y:S02]  /*0540*/  STS [UR4], R9 ;  /* 0x00000009ff007988 */ /* 0x0003e40008000804 */
.L_x_97:
[----:B------:R-:W-:Y:S05]  /*0550*/  BSYNC.RECONVERGENT B0 ;  /* 0x0000000000007941 */ /* 0x000fea0003800200 */
.L_x_96:
        /* <DEDUP_REMOVED lines=17> */
.L_x_100:
[----:B------:R-:W-:Y:S05]  /*0670*/  BSYNC.RECONVERGENT B0 ;  /* 0x0000000000007941 */ /* 0x000fea0003800200 */
.L_x_99:
        /* <DEDUP_REMOVED lines=10> */
.L_x_101:
        /* <DEDUP_REMOVED lines=14> */
.L_x_140:


//--------------------- .text._ZN4vllm35silu_and_mul_per_block_quant_kernelIfN3c1013Float8_e4m3fnELb1ELi64EEEvPT0_PfPKT_PKfi --------------------------
	.section	.text._ZN4vllm35silu_and_mul_per_block_quant_kernelIfN3c1013Float8_e4m3fnELb1ELi64EEEvPT0_PfPKT_PKfi,"ax",@progbits
	.align	128
        .global         _ZN4vllm35silu_and_mul_per_block_quant_kernelIfN3c1013Float8_e4m3fnELb1ELi64EEEvPT0_PfPKT_PKfi
        .type           _ZN4vllm35silu_and_mul_per_block_quant_kernelIfN3c1013Float8_e4m3fnELb1ELi64EEEvPT0_PfPKT_PKfi,@function
        .size           _ZN4vllm35silu_and_mul_per_block_quant_kernelIfN3c1013Float8_e4m3fnELb1ELi64EEEvPT0_PfPKT_PKfi,(.L_x_141 - _ZN4vllm35silu_and_mul_per_block_quant_kernelIfN3c1013Float8_e4m3fnELb1ELi64EEEvPT0_PfPKT_PKfi)
        .other          _ZN4vllm35silu_and_mul_per_block_quant_kernelIfN3c1013Float8_e4m3fnELb1ELi64EEEvPT0_PfPKT_PKfi,@"STO_CUDA_ENTRY STV_DEFAULT"
_ZN4vllm35silu_and_mul_per_block_quant_kernelIfN3c1013Float8_e4m3fnELb1ELi64EEEvPT0_PfPKT_PKfi:
.text._ZN4vllm35silu_and_mul_per_block_quant_kernelIfN3c1013Float8_e4m3fnELb1ELi64EEEvPT0_PfPKT_PKfi:
        /* <DEDUP_REMOVED lines=82> */
.L_x_104:
[----:B------:R-:W-:-:S05]  /*0520*/  FMNMX.FTZ R9, R2, 4.3596542127488646656e-06, !PT ;  /* 0x3692492502097809 */ /* 0x000fca0007810000 */
[----:B------:R1:W-:Y:S04]  /*0530*/  STG.E desc[UR6][R6.64], R9 ;  /* 0x0000000906007986 */ /* 0x0003e8000c101906 */
[----:B------:R1:W-:Y:S02]  /*0540*/  STS [UR4], R9 ;  /* 0x00000009ff007988 */ /* 0x0003e40008000804 */
.L_x_103:
[----:B------:R-:W-:Y:S05]  /*0550*/  BSYNC.RECONVERGENT B0 ;  /* 0x0000000000007941 */ /* 0x000fea0003800200 */
.L_x_102:
        /* <DEDUP_REMOVED lines=17> */
.L_x_106:
[----:B------:R-:W-:Y:S05]  /*0670*/  BSYNC.RECONVERGENT B0 ;  /* 0x0000000000007941 */ /* 0x000fea0003800200 */
.L_x_105:
        /* <DEDUP_REMOVED lines=10> */
.L_x_107:
        /* <DEDUP_REMOVED lines=14> */
.L_x_141:


//--------------------- .text._ZN4vllm35silu_and_mul_per_block_quant_kernelIfN3c1013Float8_e4m3fnELb0ELi128EEEvPT0_PfPKT_PKfi --------------------------
	.section	.text._ZN4vllm35silu_and_mul_per_block_quant_kernelIfN3c1013Float8_e4m3fnELb0ELi128EEEvPT0_PfPKT_PKfi,"ax",@progbits
	.align	128
        .global         _ZN4vllm35silu_and_mul_per_block_quant_kernelIfN3c1013Float8_e4m3fnELb0ELi128EEEvPT0_PfPKT_PKfi
        .type           _ZN4vllm35silu_and_mul_per_block_quant_kernelIfN3c1013Float8_e4m3fnELb0ELi128EEEvPT0_PfPKT_PKfi,@function
        .size           _ZN4vllm35silu_and_mul_per_block_quant_kernelIfN3c1013Float8_e4m3fnELb0ELi128EEEvPT0_PfPKT_PKfi,(.L_x_142 - _ZN4vllm35silu_and_mul_per_block_quant_kernelIfN3c1013Float8_e4m3fnELb0ELi128EEEvPT0_PfPKT_PKfi)
        .other          _ZN4vllm35silu_and_mul_per_block_quant_kernelIfN3c1013Float8_e4m3fnELb0ELi128EEEvPT0_PfPKT_PKfi,@"STO_CUDA_ENTRY STV_DEFAULT"
_ZN4vllm35silu_and_mul_per_block_quant_kernelIfN3c1013Float8_e4m3fnELb0ELi128EEEvPT0_PfPKT_PKfi:
.text._ZN4vllm35silu_and_mul_per_block_quant_kernelIfN3c1013Float8_e4m3fnELb0ELi128EEEvPT0_PfPKT_PKfi:
        /* <DEDUP_REMOVED lines=88> */
.L_x_110:
[----:B------:R-:W-:-:S05]  /*0580*/  FMNMX.FTZ R7, R2, 4.3596542127488646656e-06, !PT ;  /* 0x3692492502077809 */ /* 0x000fca0007810000 */
[----:B------:R0:W-:Y:S04]  /*0590*/  STG.E desc[UR6][R8.64], R7 ;  /* 0x0000000708007986 */ /* 0x0001e8000c101906 */
[----:B------:R0:W-:Y:S02]  /*05a0*/  STS [UR4], R7 ;  /* 0x00000007ff007988 */ /* 0x0001e40008000804 */
.L_x_109:
[----:B------:R-:W-:Y:S05]  /*05b0*/  BSYNC.RECONVERGENT B0 ;  /* 0x0000000000007941 */ /* 0x000fea0003800200 */
.L_x_108:
        /* <DEDUP_REMOVED lines=17> */
.L_x_112:
[----:B------:R-:W-:Y:S05]  /*06d0*/  BSYNC.RECONVERGENT B0 ;  /* 0x0000000000007941 */ /* 0x000fea0003800200 */
.L_x_111:
        /* <DEDUP_REMOVED lines=10> */
.L_x_113:
        /* <DEDUP_REMOVED lines=16> */
.L_x_142:


//--------------------- .text._ZN4vllm35silu_and_mul_per_block_quant_kernelIfN3c1013Float8_e4m3fnELb1ELi128EEEvPT0_PfPKT_PKfi --------------------------
	.section	.text._ZN4vllm35silu_and_mul_per_block_quant_kernelIfN3c1013Float8_e4m3fnELb1ELi128EEEvPT0_PfPKT_PKfi,"ax",@progbits
	.align	128
        .global         _ZN4vllm35silu_and_mul_per_block_quant_kernelIfN3c1013Float8_e4m3fnELb1ELi128EEEvPT0_PfPKT_PKfi
        .type           _ZN4vllm35silu_and_mul_per_block_quant_kernelIfN3c1013Float8_e4m3fnELb1ELi128EEEvPT0_PfPKT_PKfi,@function
        .size           _ZN4vllm35silu_and_mul_per_block_quant_kernelIfN3c1013Float8_e4m3fnELb1ELi128EEEvPT0_PfPKT_PKfi,(.L_x_143 - _ZN4vllm35silu_and_mul_per_block_quant_kernelIfN3c1013Float8_e4m3fnELb1ELi128EEEvPT0_PfPKT_PKfi)
        .other          _ZN4vllm35silu_and_mul_per_block_quant_kernelIfN3c1013Float8_e4m3fnELb1ELi128EEEvPT0_PfPKT_PKfi,@"STO_CUDA_ENTRY STV_DEFAULT"
_ZN4vllm35silu_and_mul_per_block_quant_kernelIfN3c1013Float8_e4m3fnELb1ELi128EEEvPT0_PfPKT_PKfi:
.text._ZN4vllm35silu_and_mul_per_block_quant_kernelIfN3c1013Float8_e4m3fnELb1ELi128EEEvPT0_PfPKT_PKfi:
        /* <DEDUP_REMOVED lines=88> */
.L_x_116:
[----:B------:R-:W-:-:S05]  /*0580*/  FMNMX.FTZ R7, R2, 4.3596542127488646656e-06, !PT ;  /* 0x3692492502077809 */ /* 0x000fca0007810000 */
[----:B------:R0:W-:Y:S04]  /*0590*/  STG.E desc[UR6][R8.64], R7 ;  /* 0x0000000708007986 */ /* 0x0001e8000c101906 */
[----:B------:R0:W-:Y:S02]  /*05a0*/  STS [UR4], R7 ;  /* 0x00000007ff007988 */ /* 0x0001e40008000804 */
.L_x_115:
[----:B------:R-:W-:Y:S05]  /*05b0*/  BSYNC.RECONVERGENT B0 ;  /* 0x0000000000007941 */ /* 0x000fea0003800200 */
.L_x_114:
        /* <DEDUP_REMOVED lines=17> */
.L_x_118:
[----:B------:R-:W-:Y:S05]  /*06d0*/  BSYNC.RECONVERGENT B0 ;  /* 0x0000000000007941 */ /* 0x000fea0003800200 */
.L_x_117:
        /* <DEDUP_REMOVED lines=10> */
.L_x_119:
        /* <DEDUP_REMOVED lines=16> */
.L_x_143:


//--------------------- .nv.global.init           --------------------------
	.section	.nv.global.init,"aw",@progbits
.nv.global.init:
	.type		_ZN60_INTERNAL_de40a11c_29_fused_silu_mul_block_quant_cu_2e6c210c16quant_type_max_vIN3c1013Float8_e4m3fnEEE,@object
	.size		_ZN60_INTERNAL_de40a11c_29_fused_silu_mul_block_quant_cu_2e6c210c16quant_type_max_vIN3c1013Float8_e4m3fnEEE,(_ZN60_INTERNAL_de40a11c_29_fused_silu_mul_block_quant_cu_2e6c210c16quant_type_max_vIaEE - _ZN60_INTERNAL_de40a11c_29_fused_silu_mul_block_quant_cu_2e6c210c16quant_type_max_vIN3c1013Float8_e4m3fnEEE)
_ZN60_INTERNAL_de40a11c_29_fused_silu_mul_block_quant_cu_2e6c210c16quant_type_max_vIN3c1013Float8_e4m3fnEEE:
        /*0000*/ 	.byte	0x7e
	.type		_ZN60_INTERNAL_de40a11c_29_fused_silu_mul_block_quant_cu_2e6c210c16quant_type_max_vIaEE,@object
	.size		_ZN60_INTERNAL_de40a11c_29_fused_silu_mul_block_quant_cu_2e6c210c16quant_type_max_vIaEE,(.L_1 - _ZN60_INTERNAL_de40a11c_29_fused_silu_mul_block_quant_cu_2e6c210c16quant_type_max_vIaEE)
_ZN60_INTERNAL_de40a11c_29_fused_silu_mul_block_quant_cu_2e6c210c16quant_type_max_vIaEE:
        /*0001*/ 	.byte	0x7f
.L_1:


//--------------------- .nv.shared._ZN4vllm35silu_and_mul_per_block_quant_kernelIN3c108BFloat16EaLb0ELi64EEEvPT0_PfPKT_PKfi --------------------------
	.section	.nv.shared._ZN4vllm35silu_and_mul_per_block_quant_kernelIN3c108BFloat16EaLb0ELi64EEEvPT0_PfPKT_PKfi,"aw",@nobits
	.sectionflags	@""
	.align	4
.nv.shared._ZN4vllm35silu_and_mul_per_block_quant_kernelIN3c108BFloat16EaLb0ELi64EEEvPT0_PfPKT_PKfi:
	.zero		1280


//--------------------- .nv.shared.reserved.0     --------------------------
	.section	.nv.shared.reserved.0,"aw",@nobits
	.weak		__nv_reservedSMEM_offset_0_alias
	.size		__nv_reservedSMEM_offset_0_alias, 0, 64
	.other		__nv_reservedSMEM_offset_0_alias,@"STO_CUDA_RESERVED_SHARED STV_DEFAULT"
__nv_reservedSMEM_offset_0_alias:
	.zero		0
	.zero		64


//--------------------- .nv.global                --------------------------
	.section	.nv.global,"aw",@nobits
.nv.global:
	.type		_ZN60_INTERNAL_de40a11c_29_fused_silu_mul_block_quant_cu_2e6c210c4cuda3std3__48in_placeE,@object
	.size		_ZN60_INTERNAL_de40a11c_29_fused_silu_mul_block_quant_cu_2e6c210c4cuda3std3__48in_placeE,(_ZN60_INTERNAL_de40a11c_29_fused_silu_mul_block_quant_cu_2e6c210c4cuda3std6ranges3__45__cpo8distanceE - _ZN60_INTERNAL_de40a11c_29_fused_silu_mul_block_quant_cu_2e6c210c4cuda3std3__48in_placeE)
_ZN60_INTERNAL_de40a11c_29_fused_silu_mul_block_quant_cu_2e6c210c4cuda3std3__48in_placeE:
	.zero		1
	.type		_ZN60_INTERNAL_de40a11c_29_fused_silu_mul_block_quant_cu_2e6c210c4cuda3std6ranges3__45__cpo8distanceE,@object
	.size		_ZN60_INTERNAL_de40a11c_29_fused_silu_mul_block_quant_cu_2e6c210c4cuda3std6ranges3__45__cpo8distanceE,(_ZN60_INTERNAL_de40a11c_29_fused_silu_mul_block_quant_cu_2e6c210c4cuda3std3__45__cpo6cbeginE - _ZN60_INTERNAL_de40a11c_29_fused_silu_mul_block_quant_cu_2e6c210c4cuda3std6ranges3__45__cpo8distanceE)
_ZN60_INTERNAL_de40a11c_29_fused_silu_mul_block_quant_cu_2e6c210c4cuda3std6ranges3__45__cpo8distanceE:
	.zero		1
	.type		_ZN60_INTERNAL_de40a11c_29_fused_silu_mul_block_quant_cu_2e6c210c4cuda3std3__45__cpo6cbeginE,@object
	.size		_ZN60_INTERNAL_de40a11c_29_fused_silu_mul_block_quant_cu_2e6c210c4cuda3std3__45__cpo6cbeginE,(_ZN60_INTERNAL_de40a11c_29_fused_silu_mul_block_quant_cu_2e6c210c4cuda3std6ranges3__45__cpo7advanceE - _ZN60_INTERNAL_de40a11c_29_fused_silu_mul_block_quant_cu_2e6c210c4cuda3std3__45__cpo6cbeginE)
_ZN60_INTERNAL_de40a11c_29_fused_silu_mul_block_quant_cu_2e6c210c4cuda3std3__45__cpo6cbeginE:
	.zero		1
	.type		_ZN60_INTERNAL_de40a11c_29_fused_silu_mul_block_quant_cu_2e6c210c4cuda3std6ranges3__45__cpo7advanceE,@object
	.size		_ZN60_INTERNAL_de40a11c_29_fused_silu_mul_block_quant_cu_2e6c210c4cuda3std6ranges3__45__cpo7advanceE,(_ZN60_INTERNAL_de40a11c_29_fused_silu_mul_block_quant_cu_2e6c210c4cuda3std3__45__cpo7crbeginE - _ZN60_INTERNAL_de40a11c_29_fused_silu_mul_block_quant_cu_2e6c210c4cuda3std6ranges3__45__cpo7advanceE)
_ZN60_INTERNAL_de40a11c_29_fused_silu_mul_block_quant_cu_2e6c210c4cuda3std6ranges3__45__cpo7advanceE:
	.zero		1
	.type		_ZN60_INTERNAL_de40a11c_29_fused_silu_mul_block_quant_cu_2e6c210c4cuda3std3__45__cpo7crbeginE,@object
	.size		_ZN60_INTERNAL_de40a11c_29_fused_silu_mul_block_quant_cu_2e6c210c4cuda3std3__45__cpo7crbeginE,(_ZN60_INTERNAL_de40a11c_29_fused_silu_mul_block_quant_cu_2e6c210c4cuda3std6ranges3__45__cpo4dataE - _ZN60_INTERNAL_de40a11c_29_fused_silu_mul_block_quant_cu_2e6c210c4cuda3std3__45__cpo7crbeginE)
_ZN60_INTERNAL_de40a11c_29_fused_silu_mul_block_quant_cu_2e6c210c4cuda3std3__45__cpo7crbeginE:
	.zero		1
	.type		_ZN60_INTERNAL_de40a11c_29_fused_silu_mul_block_quant_cu_2e6c210c4cuda3std6ranges3__45__cpo4dataE,@object
	.size		_ZN60_INTERNAL_de40a11c_29_fused_silu_mul_block_quant_cu_2e6c210c4cuda3std6ranges3__45__cpo4dataE,(_ZN60_INTERNAL_de40a11c_29_fused_silu_mul_block_quant_cu_2e6c210c4cuda3std6ranges3__45__cpo5beginE - _ZN60_INTERNAL_de40a11c_29_fused_silu_mul_block_quant_cu_2e6c210c4cuda3std6ranges3__45__cpo4dataE)
_ZN60_INTERNAL_de40a11c_29_fused_silu_mul_block_quant_cu_2e6c210c4cuda3std6ranges3__45__cpo4dataE:
	.zero		1
	.type		_ZN60_INTERNAL_de40a11c_29_fused_silu_mul_block_quant_cu_2e6c210c4cuda3std6ranges3__45__cpo5beginE,@object
	.size		_ZN60_INTERNAL_de40a11c_29_fused_silu_mul_block_quant_cu_2e6c210c4cuda3std6ranges3__45__cpo5beginE,(_ZN60_INTERNAL_de40a11c_29_fused_silu_mul_block_quant_cu_2e6c210c4cuda3std3__462_GLOBAL__N__de40a11c_29_fused_silu_mul_block_quant_cu_2e6c210c6ignoreE - _ZN60_INTERNAL_de40a11c_29_fused_silu_mul_block_quant_cu_2e6c210c4cuda3std6ranges3__45__cpo5beginE)
_ZN60_INTERNAL_de40a11c_29_fused_silu_mul_block_quant_cu_2e6c210c4cuda3std6ranges3__45__cpo5beginE:
	.zero		1
	.type		_ZN60_INTERNAL_de40a11c_29_fused_silu_mul_block_quant_cu_2e6c210c4cuda3std3__462_GLOBAL__N__de40a11c_29_fused_silu_mul_block_quant_cu_2e6c210c6ignoreE,@object
	.size		_ZN60_INTERNAL_de40a11c_29_fused_silu_mul_block_quant_cu_2e6c210c4cuda3std3__462_GLOBAL__N__de40a11c_29_fused_silu_mul_block_quant_cu_2e6c210c6ignoreE,(_ZN60_INTERNAL_de40a11c_29_fused_silu_mul_block_quant_cu_2e6c210c4cuda3std6ranges3__45__cpo4sizeE - _ZN60_INTERNAL_de40a11c_29_fused_silu_mul_block_quant_cu_2e6c210c4cuda3std3__462_GLOBAL__N__de40a11c_29_fused_silu_mul_block_quant_cu_2e6c210c6ignoreE)
_ZN60_INTERNAL_de40a11c_29_fused_silu_mul_block_quant_cu_2e6c210c4cuda3std3__462_GLOBAL__N__de40a11c_29_fused_silu_mul_block_quant_cu_2e6c210c6ignoreE:
	.zero		1
	.type		_ZN60_INTERNAL_de40a11c_29_fused_silu_mul_block_quant_cu_2e6c210c4cuda3std6ranges3__45__cpo4sizeE,@object
	.size		_ZN60_INTERNAL_de40a11c_29_fused_silu_mul_block_quant_cu_2e6c210c4cuda3std6ranges3__45__cpo4sizeE,(_ZN60_INTERNAL_de40a11c_29_fused_silu_mul_block_quant_cu_2e6c210c4cuda3std3__45__cpo5beginE - _ZN60_INTERNAL_de40a11c_29_fused_silu_mul_block_quant_cu_2e6c210c4cuda3std6ranges3__45__cpo4sizeE)
_ZN60_INTERNAL_de40a11c_29_fused_silu_mul_block_quant_cu_2e6c210c4cuda3std6ranges3__45__cpo4sizeE:
	.zero		1
	.type		_ZN60_INTERNAL_de40a11c_29_fused_silu_mul_block_quant_cu_2e6c210c4cuda3std3__45__cpo5beginE,@object
	.size		_ZN60_INTERNAL_de40a11c_29_fused_silu_mul_block_quant_cu_2e6c210c4cuda3std3__45__cpo5beginE,(_ZN60_INTERNAL_de40a11c_29_fused_silu_mul_block_quant_cu_2e6c210c4cuda3std6ranges3__45__cpo6cbeginE - _ZN60_INTERNAL_de40a11c_29_fused_silu_mul_block_quant_cu_2e6c210c4cuda3std3__45__cpo5beginE)
_ZN60_INTERNAL_de40a11c_29_fused_silu_mul_block_quant_cu_2e6c210c4cuda3std3__45__cpo5beginE:
	.zero		1
	.type		_ZN60_INTERNAL_de40a11c_29_fused_silu_mul_block_quant_cu_2e6c210c4cuda3std6ranges3__45__cpo6cbeginE,@object
	.size		_ZN60_INTERNAL_de40a11c_29_fused_silu_mul_block_quant_cu_2e6c210c4cuda3std6ranges3__45__cpo6cbeginE,(_ZN60_INTERNAL_de40a11c_29_fused_silu_mul_block_quant_cu_2e6c210c4cuda3std3__45__cpo6rbeginE - _ZN60_INTERNAL_de40a11c_29_fused_silu_mul_block_quant_cu_2e6c210c4cuda3std6ranges3__45__cpo6cbeginE)
_ZN60_INTERNAL_de40a11c_29_fused_silu_mul_block_quant_cu_2e6c210c4cuda3std6ranges3__45__cpo6cbeginE:
	.zero		1
	.type		_ZN60_INTERNAL_de40a11c_29_fused_silu_mul_block_quant_cu_2e6c210c4cuda3std3__45__cpo6rbeginE,@object
	.size		_ZN60_INTERNAL_de40a11c_29_fused_silu_mul_block_quant_cu_2e6c210c4cuda3std3__45__cpo6rbeginE,(_ZN60_INTERNAL_de40a11c_29_fused_silu_mul_block_quant_cu_2e6c210c4cuda3std6ranges3__45__cpo4nextE - _ZN60_INTERNAL_de40a11c_29_fused_silu_mul_block_quant_cu_2e6c210c4cuda3std3__45__cpo6rbeginE)
_ZN60_INTERNAL_de40a11c_29_fused_silu_mul_block_quant_cu_2e6c210c4cuda3std3__45__cpo6rbeginE:
	.zero		1
	.type		_ZN60_INTERNAL_de40a11c_29_fused_silu_mul_block_quant_cu_2e6c210c4cuda3std6ranges3__45__cpo4nextE,@object
	.size		_ZN60_INTERNAL_de40a11c_29_fused_silu_mul_block_quant_cu_2e6c210c4cuda3std6ranges3__45__cpo4nextE,(_ZN60_INTERNAL_de40a11c_29_fused_silu_mul_block_quant_cu_2e6c210c4cuda3std6ranges3__45__cpo4swapE - _ZN60_INTERNAL_de40a11c_29_fused_silu_mul_block_quant_cu_2e6c210c4cuda3std6ranges3__45__cpo4nextE)
_ZN60_INTERNAL_de40a11c_29_fused_silu_mul_block_quant_cu_2e6c210c4cuda3std6ranges3__45__cpo4nextE:
	.zero		1
	.type		_ZN60_INTERNAL_de40a11c_29_fused_silu_mul_block_quant_cu_2e6c210c4cuda3std6ranges3__45__cpo4swapE,@object
	.size		_ZN60_INTERNAL_de40a11c_29_fused_silu_mul_block_quant_cu_2e6c210c4cuda3std6ranges3__45__cpo4swapE,(_ZN60_INTERNAL_de40a11c_29_fused_silu_mul_block_quant_cu_2e6c210c4cuda3std3__420unreachable_sentinelE - _ZN60_INTERNAL_de40a11c_29_fused_silu_mul_block_quant_cu_2e6c210c4cuda3std6ranges3__45__cpo4swapE)
_ZN60_INTERNAL_de40a11c_29_fused_silu_mul_block_quant_cu_2e6c210c4cuda3std6ranges3__45__cpo4swapE:
	.zero		1
	.type		_ZN60_INTERNAL_de40a11c_29_fused_silu_mul_block_quant_cu_2e6c210c4cuda3std3__420unreachable_sentinelE,@object
	.size		_ZN60_INTERNAL_de40a11c_29_fused_silu_mul_block_quant_cu_2e6c210c4cuda3std3__420unreachable_sentinelE,(_ZN60_INTERNAL_de40a11c_29_fused_silu_mul_block_quant_cu_2e6c210c6thrust24THRUST_300001_SM_1000_NS6system6detail10sequential3seqE - _ZN60_INTERNAL_de40a11c_29_fused_silu_mul_block_quant_cu_2e6c210c4cuda3std3__420unreachable_sentinelE)
_ZN60_INTERNAL_de40a11c_29_fused_silu_mul_block_quant_cu_2e6c210c4cuda3std3__420unreachable_sentinelE:
	.zero		1
	.type		_ZN60_INTERNAL_de40a11c_29_fused_silu_mul_block_quant_cu_2e6c210c6thrust24THRUST_300001_SM_1000_NS6system6detail10sequential3seqE,@object
	.size		_ZN60_INTERNAL_de40a11c_29_fused_silu_mul_block_quant_cu_2e6c210c6thrust24THRUST_300001_SM_1000_NS6system6detail10sequential3seqE,(_ZN60_INTERNAL_de40a11c_29_fused_silu_mul_block_quant_cu_2e6c210c4cuda3std3__45__cpo4cendE - _ZN60_INTERNAL_de40a11c_29_fused_silu_mul_block_quant_cu_2e6c210c6thrust24THRUST_300001_SM_1000_NS6system6detail10sequential3seqE)
_ZN60_INTERNAL_de40a11c_29_fused_silu_mul_block_quant_cu_2e6c210c6thrust24THRUST_300001_SM_1000_NS6system6detail10sequential3seqE:
	.zero		1
	.type		_ZN60_INTERNAL_de40a11c_29_fused_silu_mul_block_quant_cu_2e6c210c4cuda3std3__45__cpo4cendE,@object
	.size		_ZN60_INTERNAL_de40a11c_29_fused_silu_mul_block_quant_cu_2e6c210c4cuda3std3__45__cpo4cendE,(_ZN60_INTERNAL_de40a11c_29_fused_silu_mul_block_quant_cu_2e6c210c4cuda3std6ranges3__45__cpo9iter_swapE - _ZN60_INTERNAL_de40a11c_29_fused_silu_mul_block_quant_cu_2e6c210c4cuda3std3__45__cpo4cendE)
_ZN60_INTERNAL_de40a11c_29_fused_silu_mul_block_quant_cu_2e6c210c4cuda3std3__45__cpo4cendE:
	.zero		1
	.type		_ZN60_INTERNAL_de40a11c_29_fused_silu_mul_block_quant_cu_2e6c210c4cuda3std6ranges3__45__cpo9iter_swapE,@object
	.size		_ZN60_INTERNAL_de40a11c_29_fused_silu_mul_block_quant_cu_2e6c210c4cuda3std6ranges3__45__cpo9iter_swapE,(_ZN60_INTERNAL_de40a11c_29_fused_silu_mul_block_quant_cu_2e6c210c4cuda3std3__45__cpo5crendE - _ZN60_INTERNAL_de40a11c_29_fused_silu_mul_block_quant_cu_2e6c210c4cuda3std6ranges3__45__cpo9iter_swapE)
_ZN60_INTERNAL_de40a11c_29_fused_silu_mul_block_quant_cu_2e6c210c4cuda3std6ranges3__45__cpo9iter_swapE:
	.zero		1
	.type		_ZN60_INTERNAL_de40a11c_29_fused_silu_mul_block_quant_cu_2e6c210c4cuda3std3__45__cpo5crendE,@object
	.size		_ZN60_INTERNAL_de40a11c_29_fused_silu_mul_block_quant_cu_2e6c210c4cuda3std3__45__cpo5crendE,(_ZN60_INTERNAL_de40a11c_29_fused_silu_mul_block_quant_cu_2e6c210c4cuda3std6ranges3__45__cpo5cdataE - _ZN60_INTERNAL_de40a11c_29_fused_silu_mul_block_quant_cu_2e6c210c4cuda3std3__45__cpo5crendE)
_ZN60_INTERNAL_de40a11c_29_fused_silu_mul_block_quant_cu_2e6c210c4cuda3std3__45__cpo5crendE:
	.zero		1
	.type		_ZN60_INTERNAL_de40a11c_29_fused_silu_mul_block_quant_cu_2e6c210c4cuda3std6ranges3__45__cpo5cdataE,@object
	.size		_ZN60_INTERNAL_de40a11c_29_fused_silu_mul_block_quant_cu_2e6c210c4cuda3std6ranges3__45__cpo5cdataE,(_ZN60_INTERNAL_de40a11c_29_fused_silu_mul_block_quant_cu_2e6c210c4cuda3std6ranges3__45__cpo3endE - _ZN60_INTERNAL_de40a11c_29_fused_silu_mul_block_quant_cu_2e6c210c4cuda3std6ranges3__45__cpo5cdataE)
_ZN60_INTERNAL_de40a11c_29_fused_silu_mul_block_quant_cu_2e6c210c4cuda3std6ranges3__45__cpo5cdataE:
	.zero		1
	.type		_ZN60_INTERNAL_de40a11c_29_fused_silu_mul_block_quant_cu_2e6c210c4cuda3std6ranges3__45__cpo3endE,@object
	.size		_ZN60_INTERNAL_de40a11c_29_fused_silu_mul_block_quant_cu_2e6c210c4cuda3std6ranges3__45__cpo3endE,(_ZN60_INTERNAL_de40a11c_29_fused_silu_mul_block_quant_cu_2e6c210c4cuda3std3__419piecewise_constructE - _ZN60_INTERNAL_de40a11c_29_fused_silu_mul_block_quant_cu_2e6c210c4cuda3std6ranges3__45__cpo3endE)
_ZN60_INTERNAL_de40a11c_29_fused_silu_mul_block_quant_cu_2e6c210c4cuda3std6ranges3__45__cpo3endE:
	.zero		1
	.type		_ZN60_INTERNAL_de40a11c_29_fused_silu_mul_block_quant_cu_2e6c210c4cuda3std3__419piecewise_constructE,@object
	.size		_ZN60_INTERNAL_de40a11c_29_fused_silu_mul_block_quant_cu_2e6c210c4cuda3std3__419piecewise_constructE,(_ZN60_INTERNAL_de40a11c_29_fused_silu_mul_block_quant_cu_2e6c210c4cuda3std6ranges3__45__cpo5ssizeE - _ZN60_INTERNAL_de40a11c_29_fused_silu_mul_block_quant_cu_2e6c210c4cuda3std3__419piecewise_constructE)
_ZN60_INTERNAL_de40a11c_29_fused_silu_mul_block_quant_cu_2e6c210c4cuda3std3__419piecewise_constructE:
	.zero		1
	.type		_ZN60_INTERNAL_de40a11c_29_fused_silu_mul_block_quant_cu_2e6c210c4cuda3std6ranges3__45__cpo5ssizeE,@object
	.size		_ZN60_INTERNAL_de40a11c_29_fused_silu_mul_block_quant_cu_2e6c210c4cuda3std6ranges3__45__cpo5ssizeE,(_ZN60_INTERNAL_de40a11c_29_fused_silu_mul_block_quant_cu_2e6c210c4cuda3std3__45__cpo3endE - _ZN60_INTERNAL_de40a11c_29_fused_silu_mul_block_quant_cu_2e6c210c4cuda3std6ranges3__45__cpo5ssizeE)
_ZN60_INTERNAL_de40a11c_29_fused_silu_mul_block_quant_cu_2e6c210c4cuda3std6ranges3__45__cpo5ssizeE:
	.zero		1
	.type		_ZN60_INTERNAL_de40a11c_29_fused_silu_mul_block_quant_cu_2e6c210c4cuda3std3__45__cpo3endE,@object
	.size		_ZN60_INTERNAL_de40a11c_29_fused_silu_mul_block_quant_cu_2e6c210c4cuda3std3__45__cpo3endE,(_ZN60_INTERNAL_de40a11c_29_fused_silu_mul_block_quant_cu_2e6c210c4cuda3std6ranges3__45__cpo4cendE - _ZN60_INTERNAL_de40a11c_29_fused_silu_mul_block_quant_cu_2e6c210c4cuda3std3__45__cpo3endE)
_ZN60_INTERNAL_de40a11c_29_fused_silu_mul_block_quant_cu_2e6c210c4cuda3std3__45__cpo3endE:
	.zero		1
	.type		_ZN60_INTERNAL_de40a11c_29_fused_silu_mul_block_quant_cu_2e6c210c4cuda3std6ranges3__45__cpo4cendE,@object
	.size		_ZN60_INTERNAL_de40a11c_29_fused_silu_mul_block_quant_cu_2e6c210c4cuda3std6ranges3__45__cpo4cendE,(_ZN60_INTERNAL_de40a11c_29_fused_silu_mul_block_quant_cu_2e6c210c4cuda3std3__45__cpo4rendE - _ZN60_INTERNAL_de40a11c_29_fused_silu_mul_block_quant_cu_2e6c210c4cuda3std6ranges3__45__cpo4cendE)
_ZN60_INTERNAL_de40a11c_29_fused_silu_mul_block_quant_cu_2e6c210c4cuda3std6ranges3__45__cpo4cendE:
	.zero		1
	.type		_ZN60_INTERNAL_de40a11c_29_fused_silu_mul_block_quant_cu_2e6c210c4cuda3std3__45__cpo4rendE,@object
	.size		_ZN60_INTERNAL_de40a11c_29_fused_silu_mul_block_quant_cu_2e6c210c4cuda3std3__45__cpo4rendE,(_ZN60_INTERNAL_de40a11c_29_fused_silu_mul_block_quant_cu_2e6c210c4cuda3std6ranges3__45__cpo4prevE - _ZN60_INTERNAL_de40a11c_29_fused_silu_mul_block_quant_cu_2e6c210c4cuda3std3__45__cpo4rendE)
_ZN60_INTERNAL_de40a11c_29_fused_silu_mul_block_quant_cu_2e6c210c4cuda3std3__45__cpo4rendE:
	.zero		1
	.type		_ZN60_INTERNAL_de40a11c_29_fused_silu_mul_block_quant_cu_2e6c210c4cuda3std6ranges3__45__cpo4prevE,@object
	.size		_ZN60_INTERNAL_de40a11c_29_fused_silu_mul_block_quant_cu_2e6c210c4cuda3std6ranges3__45__cpo4prevE,(_ZN60_INTERNAL_de40a11c_29_fused_silu_mul_block_quant_cu_2e6c210c4cuda3std6ranges3__45__cpo9iter_moveE - _ZN60_INTERNAL_de40a11c_29_fused_silu_mul_block_quant_cu_2e6c210c4cuda3std6ranges3__45__cpo4prevE)
_ZN60_INTERNAL_de40a11c_29_fused_silu_mul_block_quant_cu_2e6c210c4cuda3std6ranges3__45__cpo4prevE:
	.zero		1
	.type		_ZN60_INTERNAL_de40a11c_29_fused_silu_mul_block_quant_cu_2e6c210c4cuda3std6ranges3__45__cpo9iter_moveE,@object
	.size		_ZN60_INTERNAL_de40a11c_29_fused_silu_mul_block_quant_cu_2e6c210c4cuda3std6ranges3__45__cpo9iter_moveE,(.L_15 - _ZN60_INTERNAL_de40a11c_29_fused_silu_mul_block_quant_cu_2e6c210c4cuda3std6ranges3__45__cpo9iter_moveE)
_ZN60_INTERNAL_de40a11c_29_fused_silu_mul_block_quant_cu_2e6c210c4cuda3std6ranges3__45__cpo9iter_moveE:
	.zero		1
.L_15:


//--------------------- .nv.shared._ZN4vllm35silu_and_mul_per_block_quant_kernelIN3c108BFloat16EaLb1ELi64EEEvPT0_PfPKT_PKfi --------------------------
	.section	.nv.shared._ZN4vllm35silu_and_mul_per_block_quant_kernelIN3c108BFloat16EaLb1ELi64EEEvPT0_PfPKT_PKfi,"aw",@nobits
	.sectionflags	@""
	.align	4
.nv.shared._ZN4vllm35silu_and_mul_per_block_quant_kernelIN3c108BFloat16EaLb1ELi64EEEvPT0_PfPKT_PKfi:
	.zero		1280


//--------------------- .nv.shared._ZN4vllm35silu_and_mul_per_block_quant_kernelIN3c108BFloat16EaLb0ELi128EEEvPT0_PfPKT_PKfi --------------------------
	.section	.nv.shared._ZN4vllm35silu_and_mul_per_block_quant_kernelIN3c108BFloat16EaLb0ELi128EEEvPT0_PfPKT_PKfi,"aw",@nobits
	.sectionflags	@""
	.align	4
.nv.shared._ZN4vllm35silu_and_mul_per_block_quant_kernelIN3c108BFloat16EaLb0ELi128EEEvPT0_PfPKT_PKfi:
	.zero		1536


//--------------------- .nv.shared._ZN4vllm35silu_and_mul_per_block_quant_kernelIN3c108BFloat16EaLb1ELi128EEEvPT0_PfPKT_PKfi --------------------------
	.section	.nv.shared._ZN4vllm35silu_and_mul_per_block_quant_kernelIN3c108BFloat16EaLb1ELi128EEEvPT0_PfPKT_PKfi,"aw",@nobits
	.sectionflags	@""
	.align	4
.nv.shared._ZN4vllm35silu_and_mul_per_block_quant_kernelIN3c108BFloat16EaLb1ELi128EEEvPT0_PfPKT_PKfi:
	.zero		1536


//--------------------- .nv.shared._ZN4vllm35silu_and_mul_per_block_quant_kernelIN3c108BFloat16ENS1_13Float8_e4m3fnELb0ELi64EEEvPT0_PfPKT_PKfi --------------------------
	.section	.nv.shared._ZN4vllm35silu_and_mul_per_block_quant_kernelIN3c108BFloat16ENS1_13Float8_e4m3fnELb0ELi64EEEvPT0_PfPKT_PKfi,"aw",@nobits
	.sectionflags	@""
	.align	4
.nv.shared._ZN4vllm35silu_and_mul_per_block_quant_kernelIN3c108BFloat16ENS1_13Float8_e4m3fnELb0ELi64EEEvPT0_PfPKT_PKfi:
	.zero		1280


//--------------------- .nv.shared._ZN4vllm35silu_and_mul_per_block_quant_kernelIN3c108BFloat16ENS1_13Float8_e4m3fnELb1ELi64EEEvPT0_PfPKT_PKfi --------------------------
	.section	.nv.shared._ZN4vllm35silu_and_mul_per_block_quant_kernelIN3c108BFloat16ENS1_13Float8_e4m3fnELb1ELi64EEEvPT0_PfPKT_PKfi,"aw",@nobits
	.sectionflags	@""
	.align	4
.nv.shared._ZN4vllm35silu_and_mul_per_block_quant_kernelIN3c108BFloat16ENS1_13Float8_e4m3fnELb1ELi64EEEvPT0_PfPKT_PKfi:
	.zero		1280


//--------------------- .nv.shared._ZN4vllm35silu_and_mul_per_block_quant_kernelIN3c108BFloat16ENS1_13Float8_e4m3fnELb0ELi128EEEvPT0_PfPKT_PKfi --------------------------
	.section	.nv.shared._ZN4vllm35silu_and_mul_per_block_quant_kernelIN3c108BFloat16ENS1_13Float8_e4m3fnELb0ELi128EEEvPT0_PfPKT_PKfi,"aw",@nobits
	.sectionflags	@""
	.align	4
.nv.shared._ZN4vllm35silu_and_mul_per_block_quant_kernelIN3c108BFloat16ENS1_13Float8_e4m3fnELb0ELi128EEEvPT0_PfPKT_PKfi:
	.zero		1536


//--------------------- .nv.shared._ZN4vllm35silu_and_mul_per_block_quant_kernelIN3c108BFloat16ENS1_13Float8_e4m3fnELb1ELi128EEEvPT0_PfPKT_PKfi --------------------------
	.section	.nv.shared._ZN4vllm35silu_and_mul_per_block_quant_kernelIN3c108BFloat16ENS1_13Float8_e4m3fnELb1ELi128EEEvPT0_PfPKT_PKfi,"aw",@nobits
	.sectionflags	@""
	.align	4
.nv.shared._ZN4vllm35silu_and_mul_per_block_quant_kernelIN3c108BFloat16ENS1_13Float8_e4m3fnELb1ELi128EEEvPT0_PfPKT_PKfi:
	.zero		1536


//--------------------- .nv.shared._ZN4vllm35silu_and_mul_per_block_quant_kernelIN3c104HalfEaLb0ELi64EEEvPT0_PfPKT_PKfi --------------------------
	.section	.nv.shared._ZN4vllm35silu_and_mul_per_block_quant_kernelIN3c104HalfEaLb0ELi64EEEvPT0_PfPKT_PKfi,"aw",@nobits
	.sectionflags	@""
	.align	4
.nv.shared._ZN4vllm35silu_and_mul_per_block_quant_kernelIN3c104HalfEaLb0ELi64EEEvPT0_PfPKT_PKfi:
	.zero		1280


//--------------------- .nv.shared._ZN4vllm35silu_and_mul_per_block_quant_kernelIN3c104HalfEaLb1ELi64EEEvPT0_PfPKT_PKfi --------------------------
	.section	.nv.shared._ZN4vllm35silu_and_mul_per_block_quant_kernelIN3c104HalfEaLb1ELi64EEEvPT0_PfPKT_PKfi,"aw",@nobits
	.sectionflags	@""
	.align	4
.nv.shared._ZN4vllm35silu_and_mul_per_block_quant_kernelIN3c104HalfEaLb1ELi64EEEvPT0_PfPKT_PKfi:
	.zero		1280


//--------------------- .nv.shared._ZN4vllm35silu_and_mul_per_block_quant_kernelIN3c104HalfEaLb0ELi128EEEvPT0_PfPKT_PKfi --------------------------
	.section	.nv.shared._ZN4vllm35silu_and_mul_per_block_quant_kernelIN3c104HalfEaLb0ELi128EEEvPT0_PfPKT_PKfi,"aw",@nobits
	.sectionflags	@""
	.align	4
.nv.shared._ZN4vllm35silu_and_mul_per_block_quant_kernelIN3c104HalfEaLb0ELi128EEEvPT0_PfPKT_PKfi:
	.zero		1536


//--------------------- .nv.shared._ZN4vllm35silu_and_mul_per_block_quant_kernelIN3c104HalfEaLb1ELi128EEEvPT0_PfPKT_PKfi --------------------------
	.section	.nv.shared._ZN4vllm35silu_and_mul_per_block_quant_kernelIN3c104HalfEaLb1ELi128EEEvPT0_PfPKT_PKfi,"aw",@nobits
	.sectionflags	@""
	.align	4
.nv.shared._ZN4vllm35silu_and_mul_per_block_quant_kernelIN3c104HalfEaLb1ELi128EEEvPT0_PfPKT_PKfi:
	.zero		1536


//--------------------- .nv.shared._ZN4vllm35silu_and_mul_per_block_quant_kernelIN3c104HalfENS1_13Float8_e4m3fnELb0ELi64EEEvPT0_PfPKT_PKfi --------------------------
	.section	.nv.shared._ZN4vllm35silu_and_mul_per_block_quant_kernelIN3c104HalfENS1_13Float8_e4m3fnELb0ELi64EEEvPT0_PfPKT_PKfi,"aw",@nobits
	.sectionflags	@""
	.align	4
.nv.shared._ZN4vllm35silu_and_mul_per_block_quant_kernelIN3c104HalfENS1_13Float8_e4m3fnELb0ELi64EEEvPT0_PfPKT_PKfi:
	.zero		1280


//--------------------- .nv.shared._ZN4vllm35silu_and_mul_per_block_quant_kernelIN3c104HalfENS1_13Float8_e4m3fnELb1ELi64EEEvPT0_PfPKT_PKfi --------------------------
	.section	.nv.shared._ZN4vllm35silu_and_mul_per_block_quant_kernelIN3c104HalfENS1_13Float8_e4m3fnELb1ELi64EEEvPT0_PfPKT_PKfi,"aw",@nobits
	.sectionflags	@""
	.align	4
.nv.shared._ZN4vllm35silu_and_mul_per_block_quant_kernelIN3c104HalfENS1_13Float8_e4m3fnELb1ELi64EEEvPT0_PfPKT_PKfi:
	.zero		1280


//--------------------- .nv.shared._ZN4vllm35silu_and_mul_per_block_quant_kernelIN3c104HalfENS1_13Float8_e4m3fnELb0ELi128EEEvPT0_PfPKT_PKfi --------------------------
	.section	.nv.shared._ZN4vllm35silu_and_mul_per_block_quant_kernelIN3c104HalfENS1_13Float8_e4m3fnELb0ELi128EEEvPT0_PfPKT_PKfi,"aw",@nobits
	.sectionflags	@""
	.align	4
.nv.shared._ZN4vllm35silu_and_mul_per_block_quant_kernelIN3c104HalfENS1_13Float8_e4m3fnELb0ELi128EEEvPT0_PfPKT_PKfi:
	.zero		1536


//--------------------- .nv.shared._ZN4vllm35silu_and_mul_per_block_quant_kernelIN3c104HalfENS1_13Float8_e4m3fnELb1ELi128EEEvPT0_PfPKT_PKfi --------------------------
	.section	.nv.shared._ZN4vllm35silu_and_mul_per_block_quant_kernelIN3c104HalfENS1_13Float8_e4m3fnELb1ELi128EEEvPT0_PfPKT_PKfi,"aw",@nobits
	.sectionflags	@""
	.align	4
.nv.shared._ZN4vllm35silu_and_mul_per_block_quant_kernelIN3c104HalfENS1_13Float8_e4m3fnELb1ELi128EEEvPT0_PfPKT_PKfi:
	.zero		1536


//--------------------- .nv.shared._ZN4vllm35silu_and_mul_per_block_quant_kernelIfaLb0ELi64EEEvPT0_PfPKT_PKfi --------------------------
	.section	.nv.shared._ZN4vllm35silu_and_mul_per_block_quant_kernelIfaLb0ELi64EEEvPT0_PfPKT_PKfi,"aw",@nobits
	.sectionflags	@""
	.align	4
.nv.shared._ZN4vllm35silu_and_mul_per_block_quant_kernelIfaLb0ELi64EEEvPT0_PfPKT_PKfi:
	.zero		1280


//--------------------- .nv.shared._ZN4vllm35silu_and_mul_per_block_quant_kernelIfaLb1ELi64EEEvPT0_PfPKT_PKfi --------------------------
	.section	.nv.shared._ZN4vllm35silu_and_mul_per_block_quant_kernelIfaLb1ELi64EEEvPT0_PfPKT_PKfi,"aw",@nobits
	.sectionflags	@""
	.align	4
.nv.shared._ZN4vllm35silu_and_mul_per_block_quant_kernelIfaLb1ELi64EEEvPT0_PfPKT_PKfi:
	.zero		1280


//--------------------- .nv.shared._ZN4vllm35silu_and_mul_per_block_quant_kernelIfaLb0ELi128EEEvPT0_PfPKT_PKfi --------------------------
	.section	.nv.shared._ZN4vllm35silu_and_mul_per_block_quant_kernelIfaLb0ELi128EEEvPT0_PfPKT_PKfi,"aw",@nobits
	.sectionflags	@""
	.align	4
.nv.shared._ZN4vllm35silu_and_mul_per_block_quant_kernelIfaLb0ELi128EEEvPT0_PfPKT_PKfi:
	.zero		1536


//--------------------- .nv.shared._ZN4vllm35silu_and_mul_per_block_quant_kernelIfaLb1ELi128EEEvPT0_PfPKT_PKfi --------------------------
	.section	.nv.shared._ZN4vllm35silu_and_mul_per_block_quant_kernelIfaLb1ELi128EEEvPT0_PfPKT_PKfi,"aw",@nobits
	.sectionflags	@""
	.align	4
.nv.shared._ZN4vllm35silu_and_mul_per_block_quant_kernelIfaLb1ELi128EEEvPT0_PfPKT_PKfi:
	.zero		1536


//--------------------- .nv.shared._ZN4vllm35silu_and_mul_per_block_quant_kernelIfN3c1013Float8_e4m3fnELb0ELi64EEEvPT0_PfPKT_PKfi --------------------------
	.section	.nv.shared._ZN4vllm35silu_and_mul_per_block_quant_kernelIfN3c1013Float8_e4m3fnELb0ELi64EEEvPT0_PfPKT_PKfi,"aw",@nobits
	.sectionflags	@""
	.align	4
.nv.shared._ZN4vllm35silu_and_mul_per_block_quant_kernelIfN3c1013Float8_e4m3fnELb0ELi64EEEvPT0_PfPKT_PKfi:
	.zero		1280


//--------------------- .nv.shared._ZN4vllm35silu_and_mul_per_block_quant_kernelIfN3c1013Float8_e4m3fnELb1ELi64EEEvPT0_PfPKT_PKfi --------------------------
	.section	.nv.shared._ZN4vllm35silu_and_mul_per_block_quant_kernelIfN3c1013Float8_e4m3fnELb1ELi64EEEvPT0_PfPKT_PKfi,"aw",@nobits
	.sectionflags	@""
	.align	4
.nv.shared._ZN4vllm35silu_and_mul_per_block_quant_kernelIfN3c1013Float8_e4m3fnELb1ELi64EEEvPT0_PfPKT_PKfi:
	.zero		1280


//--------------------- .nv.shared._ZN4vllm35silu_and_mul_per_block_quant_kernelIfN3c1013Float8_e4m3fnELb0ELi128EEEvPT0_PfPKT_PKfi --------------------------
	.section	.nv.shared._ZN4vllm35silu_and_mul_per_block_quant_kernelIfN3c1013Float8_e4m3fnELb0ELi128EEEvPT0_PfPKT_PKfi,"aw",@nobits
	.sectionflags	@""
	.align	4
.nv.shared._ZN4vllm35silu_and_mul_per_block_quant_kernelIfN3c1013Float8_e4m3fnELb0ELi128EEEvPT0_PfPKT_PKfi:
	.zero		1536


//--------------------- .nv.shared._ZN4vllm35silu_and_mul_per_block_quant_kernelIfN3c1013Float8_e4m3fnELb1ELi128EEEvPT0_PfPKT_PKfi --------------------------
	.section	.nv.shared._ZN4vllm35silu_and_mul_per_block_quant_kernelIfN3c1013Float8_e4m3fnELb1ELi128EEEvPT0_PfPKT_PKfi,"aw",@nobits
	.sectionflags	@""
	.align	4
.nv.shared._ZN4vllm35silu_and_mul_per_block_quant_kernelIfN3c1013Float8_e4m3fnELb1ELi128EEEvPT0_PfPKT_PKfi:
	.zero		1536


//--------------------- .nv.constant0._ZN4vllm35silu_and_mul_per_block_quant_kernelIN3c108BFloat16EaLb0ELi64EEEvPT0_PfPKT_PKfi --------------------------
	.section	.nv.constant0._ZN4vllm35silu_and_mul_per_block_quant_kernelIN3c108BFloat16EaLb0ELi64EEEvPT0_PfPKT_PKfi,"a",@progbits
	.sectionflags	@""
	.align	4
.nv.constant0._ZN4vllm35silu_and_mul_per_block_quant_kernelIN3c108BFloat16EaLb0ELi64EEEvPT0_PfPKT_PKfi:
	.zero		932


//--------------------- .nv.constant0._ZN4vllm35silu_and_mul_per_block_quant_kernelIN3c108BFloat16EaLb1ELi64EEEvPT0_PfPKT_PKfi --------------------------
	.section	.nv.constant0._ZN4vllm35silu_and_mul_per_block_quant_kernelIN3c108BFloat16EaLb1ELi64EEEvPT0_PfPKT_PKfi,"a",@progbits
	.sectionflags	@""
	.align	4
.nv.constant0._ZN4vllm35silu_and_mul_per_block_quant_kernelIN3c108BFloat16EaLb1ELi64EEEvPT0_PfPKT_PKfi:
	.zero		932


//--------------------- .nv.constant0._ZN4vllm35silu_and_mul_per_block_quant_kernelIN3c108BFloat16EaLb0ELi128EEEvPT0_PfPKT_PKfi --------------------------
	.section	.nv.constant0._ZN4vllm35silu_and_mul_per_block_quant_kernelIN3c108BFloat16EaLb0ELi128EEEvPT0_PfPKT_PKfi,"a",@progbits
	.sectionflags	@""
	.align	4
.nv.constant0._ZN4vllm35silu_and_mul_per_block_quant_kernelIN3c108BFloat16EaLb0ELi128EEEvPT0_PfPKT_PKfi:
	.zero		932


//--------------------- .nv.constant0._ZN4vllm35silu_and_mul_per_block_quant_kernelIN3c108BFloat16EaLb1ELi128EEEvPT0_PfPKT_PKfi --------------------------
	.section	.nv.constant0._ZN4vllm35silu_and_mul_per_block_quant_kernelIN3c108BFloat16EaLb1ELi128EEEvPT0_PfPKT_PKfi,"a",@progbits
	.sectionflags	@""
	.align	4
.nv.constant0._ZN4vllm35silu_and_mul_per_block_quant_kernelIN3c108BFloat16EaLb1ELi128EEEvPT0_PfPKT_PKfi:
	.zero		932


//--------------------- .nv.constant0._ZN4vllm35silu_and_mul_per_block_quant_kernelIN3c108BFloat16ENS1_13Float8_e4m3fnELb0ELi64EEEvPT0_PfPKT_PKfi --------------------------
	.section	.nv.constant0._ZN4vllm35silu_and_mul_per_block_quant_kernelIN3c108BFloat16ENS1_13Float8_e4m3fnELb0ELi64EEEvPT0_PfPKT_PKfi,"a",@progbits
	.sectionflags	@""
	.align	4
.nv.constant0._ZN4vllm35silu_and_mul_per_block_quant_kernelIN3c108BFloat16ENS1_13Float8_e4m3fnELb0ELi64EEEvPT0_PfPKT_PKfi:
	.zero		932


//--------------------- .nv.constant0._ZN4vllm35silu_and_mul_per_block_quant_kernelIN3c108BFloat16ENS1_13Float8_e4m3fnELb1ELi64EEEvPT0_PfPKT_PKfi --------------------------
	.section	.nv.constant0._ZN4vllm35silu_and_mul_per_block_quant_kernelIN3c108BFloat16ENS1_13Float8_e4m3fnELb1ELi64EEEvPT0_PfPKT_PKfi,"a",@progbits
	.sectionflags	@""
	.align	4
.nv.constant0._ZN4vllm35silu_and_mul_per_block_quant_kernelIN3c108BFloat16ENS1_13Float8_e4m3fnELb1ELi64EEEvPT0_PfPKT_PKfi:
	.zero		932


//--------------------- .nv.constant0._ZN4vllm35silu_and_mul_per_block_quant_kernelIN3c108BFloat16ENS1_13Float8_e4m3fnELb0ELi128EEEvPT0_PfPKT_PKfi --------------------------
	.section	.nv.constant0._ZN4vllm35silu_and_mul_per_block_quant_kernelIN3c108BFloat16ENS1_13Float8_e4m3fnELb0ELi128EEEvPT0_PfPKT_PKfi,"a",@progbits
	.sectionflags	@""
	.align	4
.nv.constant0._ZN4vllm35silu_and_mul_per_block_quant_kernelIN3c108BFloat16ENS1_13Float8_e4m3fnELb0ELi128EEEvPT0_PfPKT_PKfi:
	.zero		932


//--------------------- .nv.constant0._ZN4vllm35silu_and_mul_per_block_quant_kernelIN3c108BFloat16ENS1_13Float8_e4m3fnELb1ELi128EEEvPT0_PfPKT_PKfi --------------------------
	.section	.nv.constant0._ZN4vllm35silu_and_mul_per_block_quant_kernelIN3c108BFloat16ENS1_13Float8_e4m3fnELb1ELi128EEEvPT0_PfPKT_PKfi,"a",@progbits
	.sectionflags	@""
	.align	4
.nv.constant0._ZN4vllm35silu_and_mul_per_block_quant_kernelIN3c108BFloat16ENS1_13Float8_e4m3fnELb1ELi128EEEvPT0_PfPKT_PKfi:
	.zero		932


//--------------------- .nv.constant0._ZN4vllm35silu_and_mul_per_block_quant_kernelIN3c104HalfEaLb0ELi64EEEvPT0_PfPKT_PKfi --------------------------
	.section	.nv.constant0._ZN4vllm35silu_and_mul_per_block_quant_kernelIN3c104HalfEaLb0ELi64EEEvPT0_PfPKT_PKfi,"a",@progbits
	.sectionflags	@""
	.align	4
.nv.constant0._ZN4vllm35silu_and_mul_per_block_quant_kernelIN3c104HalfEaLb0ELi64EEEvPT0_PfPKT_PKfi:
	.zero		932


//--------------------- .nv.constant0._ZN4vllm35silu_and_mul_per_block_quant_kernelIN3c104HalfEaLb1ELi64EEEvPT0_PfPKT_PKfi --------------------------
	.section	.nv.constant0._ZN4vllm35silu_and_mul_per_block_quant_kernelIN3c104HalfEaLb1ELi64EEEvPT0_PfPKT_PKfi,"a",@progbits
	.sectionflags	@""
	.align	4
.nv.constant0._ZN4vllm35silu_and_mul_per_block_quant_kernelIN3c104HalfEaLb1ELi64EEEvPT0_PfPKT_PKfi:
	.zero		932


//--------------------- .nv.constant0._ZN4vllm35silu_and_mul_per_block_quant_kernelIN3c104HalfEaLb0ELi128EEEvPT0_PfPKT_PKfi --------------------------
	.section	.nv.constant0._ZN4vllm35silu_and_mul_per_block_quant_kernelIN3c104HalfEaLb0ELi128EEEvPT0_PfPKT_PKfi,"a",@progbits
	.sectionflags	@""
	.align	4
.nv.constant0._ZN4vllm35silu_and_mul_per_block_quant_kernelIN3c104HalfEaLb0ELi128EEEvPT0_PfPKT_PKfi:
	.zero		932


//--------------------- .nv.constant0._ZN4vllm35silu_and_mul_per_block_quant_kernelIN3c104HalfEaLb1ELi128EEEvPT0_PfPKT_PKfi --------------------------
	.section	.nv.constant0._ZN4vllm35silu_and_mul_per_block_quant_kernelIN3c104HalfEaLb1ELi128EEEvPT0_PfPKT_PKfi,"a",@progbits
	.sectionflags	@""
	.align	4
.nv.constant0._ZN4vllm35silu_and_mul_per_block_quant_kernelIN3c104HalfEaLb1ELi128EEEvPT0_PfPKT_PKfi:
	.zero		932


//--------------------- .nv.constant0._ZN4vllm35silu_and_mul_per_block_quant_kernelIN3c104HalfENS1_13Float8_e4m3fnELb0ELi64EEEvPT0_PfPKT_PKfi --------------------------
	.section	.nv.constant0._ZN4vllm35silu_and_mul_per_block_quant_kernelIN3c104HalfENS1_13Float8_e4m3fnELb0ELi64EEEvPT0_PfPKT_PKfi,"a",@progbits
	.sectionflags	@""
	.align	4
.nv.constant0._ZN4vllm35silu_and_mul_per_block_quant_kernelIN3c104HalfENS1_13Float8_e4m3fnELb0ELi64EEEvPT0_PfPKT_PKfi:
	.zero		932


//--------------------- .nv.constant0._ZN4vllm35silu_and_mul_per_block_quant_kernelIN3c104HalfENS1_13Float8_e4m3fnELb1ELi64EEEvPT0_PfPKT_PKfi --------------------------
	.section	.nv.constant0._ZN4vllm35silu_and_mul_per_block_quant_kernelIN3c104HalfENS1_13Float8_e4m3fnELb1ELi64EEEvPT0_PfPKT_PKfi,"a",@progbits
	.sectionflags	@""
	.align	4
.nv.constant0._ZN4vllm35silu_and_mul_per_block_quant_kernelIN3c104HalfENS1_13Float8_e4m3fnELb1ELi64EEEvPT0_PfPKT_PKfi:
	.zero		932


//--------------------- .nv.constant0._ZN4vllm35silu_and_mul_per_block_quant_kernelIN3c104HalfENS1_13Float8_e4m3fnELb0ELi128EEEvPT0_PfPKT_PKfi --------------------------
	.section	.nv.constant0._ZN4vllm35silu_and_mul_per_block_quant_kernelIN3c104HalfENS1_13Float8_e4m3fnELb0ELi128EEEvPT0_PfPKT_PKfi,"a",@progbits
	.sectionflags	@""
	.align	4
.nv.constant0._ZN4vllm35silu_and_mul_per_block_quant_kernelIN3c104HalfENS1_13Float8_e4m3fnELb0ELi128EEEvPT0_PfPKT_PKfi:
	.zero		932


//--------------------- .nv.constant0._ZN4vllm35silu_and_mul_per_block_quant_kernelIN3c104HalfENS1_13Float8_e4m3fnELb1ELi128EEEvPT0_PfPKT_PKfi --------------------------
	.section	.nv.constant0._ZN4vllm35silu_and_mul_per_block_quant_kernelIN3c104HalfENS1_13Float8_e4m3fnELb1ELi128EEEvPT0_PfPKT_PKfi,"a",@progbits
	.sectionflags	@""
	.align	4
.nv.constant0._ZN4vllm35silu_and_mul_per_block_quant_kernelIN3c104HalfENS1_13Float8_e4m3fnELb1ELi128EEEvPT0_PfPKT_PKfi:
	.zero		932


//--------------------- .nv.constant0._ZN4vllm35silu_and_mul_per_block_quant_kernelIfaLb0ELi64EEEvPT0_PfPKT_PKfi --------------------------
	.section	.nv.constant0._ZN4vllm35silu_and_mul_per_block_quant_kernelIfaLb0ELi64EEEvPT0_PfPKT_PKfi,"a",@progbits
	.sectionflags	@""
	.align	4
.nv.constant0._ZN4vllm35silu_and_mul_per_block_quant_kernelIfaLb0ELi64EEEvPT0_PfPKT_PKfi:
	.zero		932


//--------------------- .nv.constant0._ZN4vllm35silu_and_mul_per_block_quant_kernelIfaLb1ELi64EEEvPT0_PfPKT_PKfi --------------------------
	.section	.nv.constant0._ZN4vllm35silu_and_mul_per_block_quant_kernelIfaLb1ELi64EEEvPT0_PfPKT_PKfi,"a",@progbits
	.sectionflags	@""
	.align	4
.nv.constant0._ZN4vllm35silu_and_mul_per_block_quant_kernelIfaLb1ELi64EEEvPT0_PfPKT_PKfi:
	.zero		932


//--------------------- .nv.constant0._ZN4vllm35silu_and_mul_per_block_quant_kernelIfaLb0ELi128EEEvPT0_PfPKT_PKfi --------------------------
	.section	.nv.constant0._ZN4vllm35silu_and_mul_per_block_quant_kernelIfaLb0ELi128EEEvPT0_PfPKT_PKfi,"a",@progbits
	.sectionflags	@""
	.align	4
.nv.constant0._ZN4vllm35silu_and_mul_per_block_quant_kernelIfaLb0ELi128EEEvPT0_PfPKT_PKfi:
	.zero		932


//--------------------- .nv.constant0._ZN4vllm35silu_and_mul_per_block_quant_kernelIfaLb1ELi128EEEvPT0_PfPKT_PKfi --------------------------
	.section	.nv.constant0._ZN4vllm35silu_and_mul_per_block_quant_kernelIfaLb1ELi128EEEvPT0_PfPKT_PKfi,"a",@progbits
	.sectionflags	@""
	.align	4
.nv.constant0._ZN4vllm35silu_and_mul_per_block_quant_kernelIfaLb1ELi128EEEvPT0_PfPKT_PKfi:
	.zero		932


//--------------------- .nv.constant0._ZN4vllm35silu_and_mul_per_block_quant_kernelIfN3c1013Float8_e4m3fnELb0ELi64EEEvPT0_PfPKT_PKfi --------------------------
	.section	.nv.constant0._ZN4vllm35silu_and_mul_per_block_quant_kernelIfN3c1013Float8_e4m3fnELb0ELi64EEEvPT0_PfPKT_PKfi,"a",@progbits
	.sectionflags	@""
	.align	4
.nv.constant0._ZN4vllm35silu_and_mul_per_block_quant_kernelIfN3c1013Float8_e4m3fnELb0ELi64EEEvPT0_PfPKT_PKfi:
	.zero		932


//--------------------- .nv.constant0._ZN4vllm35silu_and_mul_per_block_quant_kernelIfN3c1013Float8_e4m3fnELb1ELi64EEEvPT0_PfPKT_PKfi --------------------------
	.section	.nv.constant0._ZN4vllm35silu_and_mul_per_block_quant_kernelIfN3c1013Float8_e4m3fnELb1ELi64EEEvPT0_PfPKT_PKfi,"a",@progbits
	.sectionflags	@""
	.align	4
.nv.constant0._ZN4vllm35silu_and_mul_per_block_quant_kernelIfN3c1013Float8_e4m3fnELb1ELi64EEEvPT0_PfPKT_PKfi:
	.zero		932


//--------------------- .nv.constant0._ZN4vllm35silu_and_mul_per_block_quant_kernelIfN3c1013Float8_e4m3fnELb0ELi128EEEvPT0_PfPKT_PKfi --------------------------
	.section	.nv.constant0._ZN4vllm35silu_and_mul_per_block_quant_kernelIfN3c1013Float8_e4m3fnELb0ELi128EEEvPT0_PfPKT_PKfi,"a",@progbits
	.sectionflags	@""
	.align	4
.nv.constant0._ZN4vllm35silu_and_mul_per_block_quant_kernelIfN3c1013Float8_e4m3fnELb0ELi128EEEvPT0_PfPKT_PKfi:
	.zero		932


//--------------------- .nv.constant0._ZN4vllm35silu_and_mul_per_block_quant_kernelIfN3c1013Float8_e4m3fnELb1ELi128EEEvPT0_PfPKT_PKfi --------------------------
	.section	.nv.constant0._ZN4vllm35silu_and_mul_per_block_quant_kernelIfN3c1013Float8_e4m3fnELb1ELi128EEEvPT0_PfPKT_PKfi,"a",@progbits
	.sectionflags	@""
	.align	4
.nv.constant0._ZN4vllm35silu_and_mul_per_block_quant_kernelIfN3c1013Float8_e4m3fnELb1ELi128EEEvPT0_PfPKT_PKfi:
	.zero		932


//--------------------- SYMBOLS --------------------------

	.type		.nv.reservedSmem.offset0,@object
	.size		.nv.reservedSmem.offset0,0x4
	.type		.nv.reservedSmem.cap,@object
	.size		.nv.reservedSmem.cap,0x4
